	.target	sm_90a

	.elftype	@"ET_EXEC"


//--------------------- .note.nv.tkinfo           --------------------------
	.section	.note.nv.tkinfo,"",@"SHT_NOTE"
	.sectionflags	@"SHF_NOTE_NV_TKINFO"
	.tkinfo
        /*0018*/ 	.word	0x00000002
        /*0030*/ 	.string	""
        /*0030*/ 	.string	"ptxas"
        /*0030*/ 	.string	"Cuda compilation tools, release 13.0, V13.0.88"
        /*0030*/ 	.string	"Build cuda_13.0.r13.0/compiler.36424714_0"
        /*0030*/ 	.string	"-arch sm_90a -m 64 "



//--------------------- .note.nv.cuinfo           --------------------------
	.section	.note.nv.cuinfo,"",@"SHT_NOTE"
	.sectionflags	@"SHF_NOTE_NV_CUINFO"
        /*0018*/ 	.short	0x0002
        /*001a*/ 	.short	0x005a
        /*001c*/ 	.short	0x0082
	.zero		2


//--------------------- .nv.info                  --------------------------
	.section	.nv.info,"",@"SHT_CUDA_INFO"
	.align	4


	//----- nvinfo : EIATTR_REGCOUNT
	.align		4
        /*0000*/ 	.byte	0x04, 0x2f
        /*0002*/ 	.short	(.L_12 - .L_11)
	.align		4
.L_11:
        /*0004*/ 	.word	index@(_ZN7cutlass13device_kernelINS_4gemm6kernel13GemmUniversalIN4cute5tupleIJiiiiEEENS1_10collective13CollectiveMmaINS1_37MainloopSm90TmaGmmaWarpSpecializedFP8ILi9ENS5_IJNS4_1CILi2EEENSA_ILi1EEESC_EEENS1_35KernelTmaWarpSpecializedCooperativeEEENS5_IJNSA_ILi192EEENSA_ILi8EEENSA_ILi128EEEEEENS_12float_e4m3_tENS5_IJlSC_lEEESK_SL_NS4_8TiledMMAINS4_8MMA_AtomIJNS4_4SM904GMMA29MMA_64x8x32_F32E4M3E4M3_SS_TNILNSP_7ScaleInE1ELSR_1EEEEEENS4_6LayoutISD_NS5_IJSC_NSA_ILi0EEESV_EEEEENS5_IJNS4_10UnderscoreESY_SY_EEEEENS4_13SM90_TMA_LOADENS4_14ComposedLayoutINS4_7SwizzleILi3ELi4ELi3EEENS4_18smem_ptr_flag_bitsILi8EEENSU_INS5_IJSH_SI_EEENS5_IJSI_SC_EEEEEEEvNS4_8identityENS4_23SM90_TMA_LOAD_MULTICASTES1A_vS1B_EENS_8epilogue10collective6detail29Sm90TmaWarpSpecializedAdapterINS1F_15DefaultEpilogueISK_SL_SL_NS1E_6thread17LinearCombinationISK_Li1EffLNS1J_9ScaleType4KindE0ELNS_15FloatRoundStyleE2ESK_EENS1_15EpilogueDefaultEEEEEvvEEEEvNT_6ParamsE)
        /*0008*/ 	.word	0x000000a8


	//----- nvinfo : EIATTR_FRAME_SIZE
	.align		4
.L_12:
        /*000c*/ 	.byte	0x04, 0x11
        /*000e*/ 	.short	(.L_14 - .L_13)
	.align		4
.L_13:
        /*0010*/ 	.word	index@(_ZN7cutlass13device_kernelINS_4gemm6kernel13GemmUniversalIN4cute5tupleIJiiiiEEENS1_10collective13CollectiveMmaINS1_37MainloopSm90TmaGmmaWarpSpecializedFP8ILi9ENS5_IJNS4_1CILi2EEENSA_ILi1EEESC_EEENS1_35KernelTmaWarpSpecializedCooperativeEEENS5_IJNSA_ILi192EEENSA_ILi8EEENSA_ILi128EEEEEENS_12float_e4m3_tENS5_IJlSC_lEEESK_SL_NS4_8TiledMMAINS4_8MMA_AtomIJNS4_4SM904GMMA29MMA_64x8x32_F32E4M3E4M3_SS_TNILNSP_7ScaleInE1ELSR_1EEEEEENS4_6LayoutISD_NS5_IJSC_NSA_ILi0EEESV_EEEEENS5_IJNS4_10UnderscoreESY_SY_EEEEENS4_13SM90_TMA_LOADENS4_14ComposedLayoutINS4_7SwizzleILi3ELi4ELi3EEENS4_18smem_ptr_flag_bitsILi8EEENSU_INS5_IJSH_SI_EEENS5_IJSI_SC_EEEEEEEvNS4_8identityENS4_23SM90_TMA_LOAD_MULTICASTES1A_vS1B_EENS_8epilogue10collective6detail29Sm90TmaWarpSpecializedAdapterINS1F_15DefaultEpilogueISK_SL_SL_NS1E_6thread17LinearCombinationISK_Li1EffLNS1J_9ScaleType4KindE0ELNS_15FloatRoundStyleE2ESK_EENS1_15EpilogueDefaultEEEEEvvEEEEvNT_6ParamsE)
        /*0014*/ 	.word	0x00000000


	//----- nvinfo : EIATTR_MIN_STACK_SIZE
	.align		4
.L_14:
        /*0018*/ 	.byte	0x04, 0x12
        /*001a*/ 	.short	(.L_16 - .L_15)
	.align		4
.L_15:
        /*001c*/ 	.word	index@(_ZN7cutlass13device_kernelINS_4gemm6kernel13GemmUniversalIN4cute5tupleIJiiiiEEENS1_10collective13CollectiveMmaINS1_37MainloopSm90TmaGmmaWarpSpecializedFP8ILi9ENS5_IJNS4_1CILi2EEENSA_ILi1EEESC_EEENS1_35KernelTmaWarpSpecializedCooperativeEEENS5_IJNSA_ILi192EEENSA_ILi8EEENSA_ILi128EEEEEENS_12float_e4m3_tENS5_IJlSC_lEEESK_SL_NS4_8TiledMMAINS4_8MMA_AtomIJNS4_4SM904GMMA29MMA_64x8x32_F32E4M3E4M3_SS_TNILNSP_7ScaleInE1ELSR_1EEEEEENS4_6LayoutISD_NS5_IJSC_NSA_ILi0EEESV_EEEEENS5_IJNS4_10UnderscoreESY_SY_EEEEENS4_13SM90_TMA_LOADENS4_14ComposedLayoutINS4_7SwizzleILi3ELi4ELi3EEENS4_18smem_ptr_flag_bitsILi8EEENSU_INS5_IJSH_SI_EEENS5_IJSI_SC_EEEEEEEvNS4_8identityENS4_23SM90_TMA_LOAD_MULTICASTES1A_vS1B_EENS_8epilogue10collective6detail29Sm90TmaWarpSpecializedAdapterINS1F_15DefaultEpilogueISK_SL_SL_NS1E_6thread17LinearCombinationISK_Li1EffLNS1J_9ScaleType4KindE0ELNS_15FloatRoundStyleE2ESK_EENS1_15EpilogueDefaultEEEEEvvEEEEvNT_6ParamsE)
        /*0020*/ 	.word	0x00000000
.L_16:


//--------------------- .nv.compat                --------------------------
	.section	.nv.compat,"",@"SHT_CUDA_COMPAT_INFO"
	.align	4
        /*0000*/ 	.byte	0x02, 0x09, 0x01, 0x00, 0x02, 0x02, 0x04, 0x00, 0x02, 0x05, 0x05, 0x00, 0x03, 0x07, 0x01, 0x01
        /*0010*/ 	.byte	0x02, 0x03, 0x01, 0x00, 0x02, 0x06, 0x01, 0x00, 0x04, 0x0b, 0x08, 0x00, 0x00, 0x00, 0x00, 0x00
        /*0020*/ 	.byte	0x00, 0x00, 0x00, 0x00


//--------------------- .nv.info._ZN7cutlass13device_kernelINS_4gemm6kernel13GemmUniversalIN4cute5tupleIJiiiiEEENS1_10collective13CollectiveMmaINS1_37MainloopSm90TmaGmmaWarpSpecializedFP8ILi9ENS5_IJNS4_1CILi2EEENSA_ILi1EEESC_EEENS1_35KernelTmaWarpSpecializedCooperativeEEENS5_IJNSA_ILi192EEENSA_ILi8EEENSA_ILi128EEEEEENS_12float_e4m3_tENS5_IJlSC_lEEESK_SL_NS4_8TiledMMAINS4_8MMA_AtomIJNS4_4SM904GMMA29MMA_64x8x32_F32E4M3E4M3_SS_TNILNSP_7ScaleInE1ELSR_1EEEEEENS4_6LayoutISD_NS5_IJSC_NSA_ILi0EEESV_EEEEENS5_IJNS4_10UnderscoreESY_SY_EEEEENS4_13SM90_TMA_LOADENS4_14ComposedLayoutINS4_7SwizzleILi3ELi4ELi3EEENS4_18smem_ptr_flag_bitsILi8EEENSU_INS5_IJSH_SI_EEENS5_IJSI_SC_EEEEEEEvNS4_8identityENS4_23SM90_TMA_LOAD_MULTICASTES1A_vS1B_EENS_8epilogue10collective6detail29Sm90TmaWarpSpecializedAdapterINS1F_15DefaultEpilogueISK_SL_SL_NS1E_6thread17LinearCombinationISK_Li1EffLNS1J_9ScaleType4KindE0ELNS_15FloatRoundStyleE2ESK_EENS1_15EpilogueDefaultEEEEEvvEEEEvNT_6ParamsE --------------------------
	.section	.nv.info._ZN7cutlass13device_kernelINS_4gemm6kernel13GemmUniversalIN4cute5tupleIJiiiiEEENS1_10collective13CollectiveMmaINS1_37MainloopSm90TmaGmmaWarpSpecializedFP8ILi9ENS5_IJNS4_1CILi2EEENSA_ILi1EEESC_EEENS1_35KernelTmaWarpSpecializedCooperativeEEENS5_IJNSA_ILi192EEENSA_ILi8EEENSA_ILi128EEEEEENS_12float_e4m3_tENS5_IJlSC_lEEESK_SL_NS4_8TiledMMAINS4_8MMA_AtomIJNS4_4SM904GMMA29MMA_64x8x32_F32E4M3E4M3_SS_TNILNSP_7ScaleInE1ELSR_1EEEEEENS4_6LayoutISD_NS5_IJSC_NSA_ILi0EEESV_EEEEENS5_IJNS4_10UnderscoreESY_SY_EEEEENS4_13SM90_TMA_LOADENS4_14ComposedLayoutINS4_7SwizzleILi3ELi4ELi3EEENS4_18smem_ptr_flag_bitsILi8EEENSU_INS5_IJSH_SI_EEENS5_IJSI_SC_EEEEEEEvNS4_8identityENS4_23SM90_TMA_LOAD_MULTICASTES1A_vS1B_EENS_8epilogue10collective6detail29Sm90TmaWarpSpecializedAdapterINS1F_15DefaultEpilogueISK_SL_SL_NS1E_6thread17LinearCombinationISK_Li1EffLNS1J_9ScaleType4KindE0ELNS_15FloatRoundStyleE2ESK_EENS1_15EpilogueDefaultEEEEEvvEEEEvNT_6ParamsE,"",@"SHT_CUDA_INFO"
	.sectionflags	@""
	.align	4


	//----- nvinfo : EIATTR_CUDA_API_VERSION
	.align		4
        /*0000*/ 	.byte	0x04, 0x37
        /*0002*/ 	.short	(.L_18 - .L_17)
.L_17:
        /*0004*/ 	.word	0x00000082


	//----- nvinfo : EIATTR_KPARAM_INFO
	.align		4
.L_18:
        /*0008*/ 	.byte	0x04, 0x17
        /*000a*/ 	.short	(.L_20 - .L_19)
.L_19:
        /*000c*/ 	.word	0x00000000
        /*0010*/ 	.short	0x0000
        /*0012*/ 	.short	0x0070
        /*0014*/ 	.byte	0x00, 0xf0, 0x01, 0x10


	//----- nvinfo : EIATTR_SPARSE_MMA_MASK
	.align		4
.L_20:
        /*0018*/ 	.byte	0x03, 0x50
        /*001a*/ 	.short	0x0000


	//----- nvinfo : EIATTR_MAXREG_COUNT
	.align		4
        /*001c*/ 	.byte	0x03, 0x1b
        /*001e*/ 	.short	0x00a8


	//----- nvinfo : EIATTR_NUM_BARRIERS
	.align		4
        /*0020*/ 	.byte	0x02, 0x4c
        /*0022*/ 	.byte	0x01
	.zero		1


	//----- nvinfo : EIATTR_MERCURY_ISA_VERSION
	.align		4
        /*0024*/ 	.byte	0x03, 0x5f
        /*0026*/ 	.short	0x0101


	//----- nvinfo : EIATTR_INT_WARP_WIDE_INSTR_OFFSETS
	.align		4
        /*0028*/ 	.byte	0x04, 0x31
        /*002a*/ 	.short	(.L_22 - .L_21)


	//   ....[0]....
.L_21:
        /*002c*/ 	.word	0x00000570


	//   ....[1]....
        /*0030*/ 	.word	0x00000590


	//   ....[2]....
        /*0034*/ 	.word	0x00000740


	//   ....[3]....
        /*0038*/ 	.word	0x000023f0


	//----- nvinfo : EIATTR_COOP_GROUP_MASK_REGIDS
	.align		4
.L_22:
        /*003c*/ 	.byte	0x04, 0x29
        /*003e*/ 	.short	(.L_24 - .L_23)


	//   ....[0]....
.L_23:
        /*0040*/ 	.word	0xffffffff


	//   ....[1]....
        /*0044*/ 	.word	0xffffffff


	//   ....[2]....
        /*0048*/ 	.word	0xffffffff


	//   ....[3]....
        /*004c*/ 	.word	0xffffffff


	//   ....[4]....
        /*0050*/ 	.word	0xffffffff


	//   ....[5]....
        /*0054*/ 	.word	0xffffffff


	//----- nvinfo : EIATTR_COOP_GROUP_INSTR_OFFSETS
	.align		4
.L_24:
        /*0058*/ 	.byte	0x04, 0x28
        /*005a*/ 	.short	(.L_26 - .L_25)


	//   ....[0]....
.L_25:
        /*005c*/ 	.word	0x00000060


	//   ....[1]....
        /*0060*/ 	.word	0x00000070


	//   ....[2]....
        /*0064*/ 	.word	0x00000130


	//   ....[3]....
        /*0068*/ 	.word	0x000003a0


	//   ....[4]....
        /*006c*/ 	.word	0x000008d0


	//   ....[5]....
        /*0070*/ 	.word	0x00001510


	//----- nvinfo : EIATTR_REG_RECONFIG
	.align		4
.L_26:
        /*0074*/ 	.byte	0x01, 0x54
	.zero		2


	//----- nvinfo : EIATTR_MBARRIER_INSTR_OFFSETS
	.align		4
        /*0078*/ 	.byte	0x04, 0x39
        /*007a*/ 	.short	(.L_28 - .L_27)


	//   ....[0]....
.L_27:
        /*007c*/ 	.word	0x00000250
        /*0080*/ 	.word	0x000000ff
        /*0084*/ 	.word	0x00000000
        /*0088*/ 	.short	0x0100
        /*008a*/ 	.byte	0x08
	.zero		1


	//   ....[1]....
        /*008c*/ 	.word	0x00000260
        /*0090*/ 	.word	0x000000ff
        /*0094*/ 	.word	0x00000048
        /*0098*/ 	.short	0x0100
        /*009a*/ 	.byte	0x08
	.zero		1


	//   ....[2]....
        /*009c*/ 	.word	0x00000270
        /*00a0*/ 	.word	0x000000ff
        /*00a4*/ 	.word	0x00000008
        /*00a8*/ 	.short	0x0100
        /*00aa*/ 	.byte	0x08
	.zero		1


	//   ....[3]....
        /*00ac*/ 	.word	0x00000280
        /*00b0*/ 	.word	0x000000ff
        /*00b4*/ 	.word	0x00000050
        /*00b8*/ 	.short	0x0100
        /*00ba*/ 	.byte	0x08
	.zero		1


	//   ....[4]....
        /*00bc*/ 	.word	0x00000290
        /*00c0*/ 	.word	0x000000ff
        /*00c4*/ 	.word	0x00000010
        /*00c8*/ 	.short	0x0100
        /*00ca*/ 	.byte	0x08
	.zero		1


	//   ....[5]....
        /*00cc*/ 	.word	0x000002a0
        /*00d0*/ 	.word	0x000000ff
        /*00d4*/ 	.word	0x00000058
        /*00d8*/ 	.short	0x0100
        /*00da*/ 	.byte	0x08
	.zero		1


	//   ....[6]....
        /*00dc*/ 	.word	0x000002b0
        /*00e0*/ 	.word	0x000000ff
        /*00e4*/ 	.word	0x00000018
        /*00e8*/ 	.short	0x0100
        /*00ea*/ 	.byte	0x08
	.zero		1


	//   ....[7]....
        /*00ec*/ 	.word	0x000002c0
        /*00f0*/ 	.word	0x000000ff
        /*00f4*/ 	.word	0x00000060
        /*00f8*/ 	.short	0x0100
        /*00fa*/ 	.byte	0x08
	.zero		1


	//   ....[8]....
        /*00fc*/ 	.word	0x000002d0
        /*0100*/ 	.word	0x000000ff
        /*0104*/ 	.word	0x00000020
        /*0108*/ 	.short	0x0100
        /*010a*/ 	.byte	0x08
	.zero		1


	//   ....[9]....
        /*010c*/ 	.word	0x000002e0
        /*0110*/ 	.word	0x000000ff
        /*0114*/ 	.word	0x00000068
        /*0118*/ 	.short	0x0100
        /*011a*/ 	.byte	0x08
	.zero		1


	//   ....[10]....
        /*011c*/ 	.word	0x000002f0
        /*0120*/ 	.word	0x000000ff
        /*0124*/ 	.word	0x00000028
        /*0128*/ 	.short	0x0100
        /*012a*/ 	.byte	0x08
	.zero		1


	//   ....[11]....
        /*012c*/ 	.word	0x00000300
        /*0130*/ 	.word	0x000000ff
        /*0134*/ 	.word	0x00000070
        /*0138*/ 	.short	0x0100
        /*013a*/ 	.byte	0x08
	.zero		1


	//   ....[12]....
        /*013c*/ 	.word	0x00000310
        /*0140*/ 	.word	0x000000ff
        /*0144*/ 	.word	0x00000030
        /*0148*/ 	.short	0x0100
        /*014a*/ 	.byte	0x08
	.zero		1


	//   ....[13]....
        /*014c*/ 	.word	0x00000320
        /*0150*/ 	.word	0x000000ff
        /*0154*/ 	.word	0x00000078
        /*0158*/ 	.short	0x0100
        /*015a*/ 	.byte	0x08
	.zero		1


	//   ....[14]....
        /*015c*/ 	.word	0x00000330
        /*0160*/ 	.word	0x000000ff
        /*0164*/ 	.word	0x00000038
        /*0168*/ 	.short	0x0100
        /*016a*/ 	.byte	0x08
	.zero		1


	//   ....[15]....
        /*016c*/ 	.word	0x00000340
        /*0170*/ 	.word	0x000000ff
        /*0174*/ 	.word	0x00000080
        /*0178*/ 	.short	0x0100
        /*017a*/ 	.byte	0x08
	.zero		1


	//   ....[16]....
        /*017c*/ 	.word	0x00000350
        /*0180*/ 	.word	0x000000ff
        /*0184*/ 	.word	0x00000040
        /*0188*/ 	.short	0x0100
        /*018a*/ 	.byte	0x08
	.zero		1


	//   ....[17]....
        /*018c*/ 	.word	0x00000360
        /*0190*/ 	.word	0x000000ff
        /*0194*/ 	.word	0x00000088
        /*0198*/ 	.short	0x0100
        /*019a*/ 	.byte	0x08
	.zero		1


	//   ....[18]....
        /*019c*/ 	.word	0x000007e0
        /*01a0*/ 	.word	0x000000ff
        /*01a4*/ 	.word	0x000000a0
        /*01a8*/ 	.short	0x0100
        /*01aa*/ 	.byte	0x06
	.zero		1


	//   ....[19]....
        /*01ac*/ 	.word	0x00000870
        /*01b0*/ 	.word	0x000000ff
        /*01b4*/ 	.word	0x000000a8
        /*01b8*/ 	.short	0x0100
        /*01ba*/ 	.byte	0x06
	.zero		1


	//   ....[20]....
        /*01bc*/ 	.word	0x00001750
        /*01c0*/ 	.word	0x000000ff
        /*01c4*/ 	.word	0x00000000
        /*01c8*/ 	.short	0x010a
        /*01ca*/ 	.byte	0x06
	.zero		1


	//   ....[21]....
        /*01cc*/ 	.word	0x00001790
        /*01d0*/ 	.word	0x000000ff
        /*01d4*/ 	.word	0x00000000
        /*01d8*/ 	.short	0x010a
        /*01da*/ 	.byte	0x06
	.zero		1


	//   ....[22]....
        /*01dc*/ 	.word	0x00001d00
        /*01e0*/ 	.word	0x000000ff
        /*01e4*/ 	.word	0x00000000
        /*01e8*/ 	.short	0x010a
        /*01ea*/ 	.byte	0x0f
	.zero		1


	//   ....[23]....
        /*01ec*/ 	.word	0x00001d40
        /*01f0*/ 	.word	0x000000ff
        /*01f4*/ 	.word	0x00000000
        /*01f8*/ 	.short	0x010a
        /*01fa*/ 	.byte	0x0f
	.zero		1


	//   ....[24]....
        /*01fc*/ 	.word	0x000021a0
        /*0200*/ 	.word	0x0000001f
        /*0204*/ 	.word	0x00000000
        /*0208*/ 	.short	0x0101
        /*020a*/ 	.byte	0x3f
	.zero		1


	//   ....[25]....
        /*020c*/ 	.word	0x00002490
        /*0210*/ 	.word	0x0000000d
        /*0214*/ 	.word	0x00000000
        /*0218*/ 	.short	0x0101
        /*021a*/ 	.byte	0x3f
	.zero		1


	//   ....[26]....
        /*021c*/ 	.word	0x00004170
        /*0220*/ 	.word	0x00000015
        /*0224*/ 	.word	0x00000048
        /*0228*/ 	.short	0x010a
        /*022a*/ 	.byte	0x3f
	.zero		1


	//   ....[27]....
        /*022c*/ 	.word	0x000044e0
        /*0230*/ 	.word	0x00000005
        /*0234*/ 	.word	0x000000a8
        /*0238*/ 	.short	0x0101
        /*023a*/ 	.byte	0x3f
	.zero		1


	//   ....[28]....
        /*023c*/ 	.word	0x00004c40
        /*0240*/ 	.word	0x00000007
        /*0244*/ 	.word	0x00000000
        /*0248*/ 	.short	0x010a
        /*024a*/ 	.byte	0x3f
	.zero		1


	//   ....[29]....
        /*024c*/ 	.word	0x00004cc0
        /*0250*/ 	.word	0x00000008
        /*0254*/ 	.word	0x00000000
        /*0258*/ 	.short	0x010a
        /*025a*/ 	.byte	0x3f
	.zero		1


	//   ....[30]....
        /*025c*/ 	.word	0x00004d50
        /*0260*/ 	.word	0x00000009
        /*0264*/ 	.word	0x00000000
        /*0268*/ 	.short	0x010a
        /*026a*/ 	.byte	0x3f
	.zero		1


	//   ....[31]....
        /*026c*/ 	.word	0x00004de0
        /*0270*/ 	.word	0x00000008
        /*0274*/ 	.word	0x00000000
        /*0278*/ 	.short	0x010a
        /*027a*/ 	.byte	0x3f
	.zero		1


	//   ....[32]....
        /*027c*/ 	.word	0x00004e70
        /*0280*/ 	.word	0x00000009
        /*0284*/ 	.word	0x00000000
        /*0288*/ 	.short	0x010a
        /*028a*/ 	.byte	0x3f
	.zero		1


	//   ....[33]....
        /*028c*/ 	.word	0x00004f00
        /*0290*/ 	.word	0x00000008
        /*0294*/ 	.word	0x00000000
        /*0298*/ 	.short	0x010a
        /*029a*/ 	.byte	0x3f
	.zero		1


	//   ....[34]....
        /*029c*/ 	.word	0x00004f90
        /*02a0*/ 	.word	0x00000009
        /*02a4*/ 	.word	0x00000000
        /*02a8*/ 	.short	0x010a
        /*02aa*/ 	.byte	0x3f
	.zero		1


	//   ....[35]....
        /*02ac*/ 	.word	0x00005020
        /*02b0*/ 	.word	0x00000006
        /*02b4*/ 	.word	0x00000000
        /*02b8*/ 	.short	0x010a
        /*02ba*/ 	.byte	0x3f
	.zero		1


	//   ....[36]....
        /*02bc*/ 	.word	0x000050b0
        /*02c0*/ 	.word	0x00000003
        /*02c4*/ 	.word	0x00000000
        /*02c8*/ 	.short	0x010a
        /*02ca*/ 	.byte	0x3f
	.zero		1


	//   ....[37]....
        /*02cc*/ 	.word	0x00005120
        /*02d0*/ 	.word	0x0000000d
        /*02d4*/ 	.word	0x00000000
        /*02d8*/ 	.short	0x010a
        /*02da*/ 	.byte	0x3f
	.zero		1


	//   ....[38]....
        /*02dc*/ 	.word	0x00005180
        /*02e0*/ 	.word	0x0000001f
        /*02e4*/ 	.word	0x00000000
        /*02e8*/ 	.short	0x010a
        /*02ea*/ 	.byte	0x3f
	.zero		1


	//   ....[39]....
        /*02ec*/ 	.word	0x00005250
        /*02f0*/ 	.word	0x00000015
        /*02f4*/ 	.word	0x00000048
        /*02f8*/ 	.short	0x010a
        /*02fa*/ 	.byte	0x3f
	.zero		1


	//   ....[40]....
        /*02fc*/ 	.word	0x00005320
        /*0300*/ 	.word	0x00000007
        /*0304*/ 	.word	0x00000000
        /*0308*/ 	.short	0x010a
        /*030a*/ 	.byte	0x3f
	.zero		1


	//   ....[41]....
        /*030c*/ 	.word	0x00005370
        /*0310*/ 	.word	0x00000008
        /*0314*/ 	.word	0x00000000
        /*0318*/ 	.short	0x010a
        /*031a*/ 	.byte	0x3f
	.zero		1


	//   ....[42]....
        /*031c*/ 	.word	0x000053c0
        /*0320*/ 	.word	0x00000009
        /*0324*/ 	.word	0x00000000
        /*0328*/ 	.short	0x010a
        /*032a*/ 	.byte	0x3f
	.zero		1


	//   ....[43]....
        /*032c*/ 	.word	0x00005410
        /*0330*/ 	.word	0x00000008
        /*0334*/ 	.word	0x00000000
        /*0338*/ 	.short	0x010a
        /*033a*/ 	.byte	0x3f
	.zero		1


	//   ....[44]....
        /*033c*/ 	.word	0x00005460
        /*0340*/ 	.word	0x00000009
        /*0344*/ 	.word	0x00000000
        /*0348*/ 	.short	0x010a
        /*034a*/ 	.byte	0x3f
	.zero		1


	//   ....[45]....
        /*034c*/ 	.word	0x000054b0
        /*0350*/ 	.word	0x00000008
        /*0354*/ 	.word	0x00000000
        /*0358*/ 	.short	0x010a
        /*035a*/ 	.byte	0x3f
	.zero		1


	//   ....[46]....
        /*035c*/ 	.word	0x00005500
        /*0360*/ 	.word	0x00000009
        /*0364*/ 	.word	0x00000000
        /*0368*/ 	.short	0x010a
        /*036a*/ 	.byte	0x3f
	.zero		1


	//   ....[47]....
        /*036c*/ 	.word	0x00005550
        /*0370*/ 	.word	0x00000006
        /*0374*/ 	.word	0x00000000
        /*0378*/ 	.short	0x010a
        /*037a*/ 	.byte	0x3f
	.zero		1


	//----- nvinfo : EIATTR_NUM_MBARRIERS
	.align		4
.L_28:
        /*037c*/ 	.byte	0x03, 0x38
        /*037e*/ 	.short	0x0014


	//----- nvinfo : EIATTR_EXIT_INSTR_OFFSETS
	.align		4
        /*0380*/ 	.byte	0x04, 0x1c
        /*0382*/ 	.short	(.L_30 - .L_29)


	//   ....[0]....
.L_29:
        /*0384*/ 	.word	0x00000aa0


	//   ....[1]....
        /*0388*/ 	.word	0x00001280


	//   ....[2]....
        /*038c*/ 	.word	0x00003900


	//   ....[3]....
        /*0390*/ 	.word	0x00003e50


	//   ....[4]....
        /*0394*/ 	.word	0x00005100


	//----- nvinfo : EIATTR_MAX_THREADS
	.align		4
.L_30:
        /*0398*/ 	.byte	0x04, 0x05
        /*039a*/ 	.short	(.L_32 - .L_31)
.L_31:
        /*039c*/ 	.word	0x00000180
        /*03a0*/ 	.word	0x00000001
        /*03a4*/ 	.word	0x00000001


	//----- nvinfo : EIATTR_CRS_STACK_SIZE
	.align		4
.L_32:
        /*03a8*/ 	.byte	0x04, 0x1e
        /*03aa*/ 	.short	(.L_34 - .L_33)
.L_33:
        /*03ac*/ 	.word	0x00000000


	//----- nvinfo : EIATTR_CBANK_PARAM_SIZE
	.align		4
.L_34:
        /*03b0*/ 	.byte	0x03, 0x19
        /*03b2*/ 	.short	0x0470


	//----- nvinfo : EIATTR_PARAM_CBANK
	.align		4
        /*03b4*/ 	.byte	0x04, 0x0a
        /*03b6*/ 	.short	(.L_36 - .L_35)
	.align		4
.L_35:
        /*03b8*/ 	.word	index@(.nv.constant0._ZN7cutlass13device_kernelINS_4gemm6kernel13GemmUniversalIN4cute5tupleIJiiiiEEENS1_10collective13CollectiveMmaINS1_37MainloopSm90TmaGmmaWarpSpecializedFP8ILi9ENS5_IJNS4_1CILi2EEENSA_ILi1EEESC_EEENS1_35KernelTmaWarpSpecializedCooperativeEEENS5_IJNSA_ILi192EEENSA_ILi8EEENSA_ILi128EEEEEENS_12float_e4m3_tENS5_IJlSC_lEEESK_SL_NS4_8TiledMMAINS4_8MMA_AtomIJNS4_4SM904GMMA29MMA_64x8x32_F32E4M3E4M3_SS_TNILNSP_7ScaleInE1ELSR_1EEEEEENS4_6LayoutISD_NS5_IJSC_NSA_ILi0EEESV_EEEEENS5_IJNS4_10UnderscoreESY_SY_EEEEENS4_13SM90_TMA_LOADENS4_14ComposedLayoutINS4_7SwizzleILi3ELi4ELi3EEENS4_18smem_ptr_flag_bitsILi8EEENSU_INS5_IJSH_SI_EEENS5_IJSI_SC_EEEEEEEvNS4_8identityENS4_23SM90_TMA_LOAD_MULTICASTES1A_vS1B_EENS_8epilogue10collective6detail29Sm90TmaWarpSpecializedAdapterINS1F_15DefaultEpilogueISK_SL_SL_NS1E_6thread17LinearCombinationISK_Li1EffLNS1J_9ScaleType4KindE0ELNS_15FloatRoundStyleE2ESK_EENS1_15EpilogueDefaultEEEEEvvEEEEvNT_6ParamsE)
        /*03bc*/ 	.short	0x0210
        /*03be*/ 	.short	0x0470


	//----- nvinfo : EIATTR_SW_WAR
	.align		4
.L_36:
        /*03c0*/ 	.byte	0x04, 0x36
        /*03c2*/ 	.short	(.L_38 - .L_37)
.L_37:
        /*03c4*/ 	.word	0x00000008
.L_38:


//--------------------- .nv.callgraph             --------------------------
	.section	.nv.callgraph,"",@"SHT_CUDA_CALLGRAPH"
	.align	4
	.sectionentsize	8
	.align		4
        /*0000*/ 	.word	0x00000000
	.align		4
        /*0004*/ 	.word	0xffffffff
	.align		4
        /*0008*/ 	.word	0x00000000
	.align		4
        /*000c*/ 	.word	0xfffffffe
	.align		4
        /*0010*/ 	.word	0x00000000
	.align		4
        /*0014*/ 	.word	0xfffffffd
	.align		4
        /*0018*/ 	.word	0x00000000
	.align		4
        /*001c*/ 	.word	0xfffffffc


//--------------------- .nv.constant4             --------------------------
	.section	.nv.constant4,"a",@progbits
	.align	8
	.align		8
.nv.constant4:
        /*0000*/ 	.dword	_ZN39_INTERNAL_94dc572f_4_k_cu_070ee86e_88024cuda3std3__45__cpo5beginE
	.align		8
        /*0008*/ 	.dword	_ZN39_INTERNAL_94dc572f_4_k_cu_070ee86e_88024cuda3std3__45__cpo3endE
	.align		8
        /*0010*/ 	.dword	_ZN39_INTERNAL_94dc572f_4_k_cu_070ee86e_88024cuda3std3__45__cpo6cbeginE
	.align		8
        /*0018*/ 	.dword	_ZN39_INTERNAL_94dc572f_4_k_cu_070ee86e_88024cuda3std3__45__cpo4cendE
	.align		8
        /*0020*/ 	.dword	_ZN39_INTERNAL_94dc572f_4_k_cu_070ee86e_88024cuda3std3__441_GLOBAL__N__94dc572f_4_k_cu_070ee86e_88026ignoreE
	.align		8
        /*0028*/ 	.dword	_ZN39_INTERNAL_94dc572f_4_k_cu_070ee86e_88024cuda3std3__419piecewise_constructE
	.align		8
        /*0030*/ 	.dword	_ZN39_INTERNAL_94dc572f_4_k_cu_070ee86e_88024cuda3std3__48in_placeE
	.align		8
        /*0038*/ 	.dword	_ZN39_INTERNAL_94dc572f_4_k_cu_070ee86e_88024cuda3std6ranges3__45__cpo4swapE
	.align		8
        /*0040*/ 	.dword	_ZN39_INTERNAL_94dc572f_4_k_cu_070ee86e_88024cuda3std6ranges3__45__cpo9iter_moveE
	.align		8
        /*0048*/ 	.dword	_ZN39_INTERNAL_94dc572f_4_k_cu_070ee86e_88024cute7productE
	.align		8
        /*0050*/ 	.dword	_ZN39_INTERNAL_94dc572f_4_k_cu_070ee86e_88024cute1_E


//--------------------- .text._ZN7cutlass13device_kernelINS_4gemm6kernel13GemmUniversalIN4cute5tupleIJiiiiEEENS1_10collective13CollectiveMmaINS1_37MainloopSm90TmaGmmaWarpSpecializedFP8ILi9ENS5_IJNS4_1CILi2EEENSA_ILi1EEESC_EEENS1_35KernelTmaWarpSpecializedCooperativeEEENS5_IJNSA_ILi192EEENSA_ILi8EEENSA_ILi128EEEEEENS_12float_e4m3_tENS5_IJlSC_lEEESK_SL_NS4_8TiledMMAINS4_8MMA_AtomIJNS4_4SM904GMMA29MMA_64x8x32_F32E4M3E4M3_SS_TNILNSP_7ScaleInE1ELSR_1EEEEEENS4_6LayoutISD_NS5_IJSC_NSA_ILi0EEESV_EEEEENS5_IJNS4_10UnderscoreESY_SY_EEEEENS4_13SM90_TMA_LOADENS4_14ComposedLayoutINS4_7SwizzleILi3ELi4ELi3EEENS4_18smem_ptr_flag_bitsILi8EEENSU_INS5_IJSH_SI_EEENS5_IJSI_SC_EEEEEEEvNS4_8identityENS4_23SM90_TMA_LOAD_MULTICASTES1A_vS1B_EENS_8epilogue10collective6detail29Sm90TmaWarpSpecializedAdapterINS1F_15DefaultEpilogueISK_SL_SL_NS1E_6thread17LinearCombinationISK_Li1EffLNS1J_9ScaleType4KindE0ELNS_15FloatRoundStyleE2ESK_EENS1_15EpilogueDefaultEEEEEvvEEEEvNT_6ParamsE --------------------------
	.section	.text._ZN7cutlass13device_kernelINS_4gemm6kernel13GemmUniversalIN4cute5tupleIJiiiiEEENS1_10collective13CollectiveMmaINS1_37MainloopSm90TmaGmmaWarpSpecializedFP8ILi9ENS5_IJNS4_1CILi2EEENSA_ILi1EEESC_EEENS1_35KernelTmaWarpSpecializedCooperativeEEENS5_IJNSA_ILi192EEENSA_ILi8EEENSA_ILi128EEEEEENS_12float_e4m3_tENS5_IJlSC_lEEESK_SL_NS4_8TiledMMAINS4_8MMA_AtomIJNS4_4SM904GMMA29MMA_64x8x32_F32E4M3E4M3_SS_TNILNSP_7ScaleInE1ELSR_1EEEEEENS4_6LayoutISD_NS5_IJSC_NSA_ILi0EEESV_EEEEENS5_IJNS4_10UnderscoreESY_SY_EEEEENS4_13SM90_TMA_LOADENS4_14ComposedLayoutINS4_7SwizzleILi3ELi4ELi3EEENS4_18smem_ptr_flag_bitsILi8EEENSU_INS5_IJSH_SI_EEENS5_IJSI_SC_EEEEEEEvNS4_8identityENS4_23SM90_TMA_LOAD_MULTICASTES1A_vS1B_EENS_8epilogue10collective6detail29Sm90TmaWarpSpecializedAdapterINS1F_15DefaultEpilogueISK_SL_SL_NS1E_6thread17LinearCombinationISK_Li1EffLNS1J_9ScaleType4KindE0ELNS_15FloatRoundStyleE2ESK_EENS1_15EpilogueDefaultEEEEEvvEEEEvNT_6ParamsE,"ax",@progbits
	.align	128
.text._ZN7cutlass13device_kernelINS_4gemm6kernel13GemmUniversalIN4cute5tupleIJiiiiEEENS1_10collective13CollectiveMmaINS1_37MainloopSm90TmaGmmaWarpSpecializedFP8ILi9ENS5_IJNS4_1CILi2EEENSA_ILi1EEESC_EEENS1_35KernelTmaWarpSpecializedCooperativeEEENS5_IJNSA_ILi192EEENSA_ILi8EEENSA_ILi128EEEEEENS_12float_e4m3_tENS5_IJlSC_lEEESK_SL_NS4_8TiledMMAINS4_8MMA_AtomIJNS4_4SM904GMMA29MMA_64x8x32_F32E4M3E4M3_SS_TNILNSP_7ScaleInE1ELSR_1EEEEEENS4_6LayoutISD_NS5_IJSC_NSA_ILi0EEESV_EEEEENS5_IJNS4_10UnderscoreESY_SY_EEEEENS4_13SM90_TMA_LOADENS4_14ComposedLayoutINS4_7SwizzleILi3ELi4ELi3EEENS4_18smem_ptr_flag_bitsILi8EEENSU_INS5_IJSH_SI_EEENS5_IJSI_SC_EEEEEEEvNS4_8identityENS4_23SM90_TMA_LOAD_MULTICASTES1A_vS1B_EENS_8epilogue10collective6detail29Sm90TmaWarpSpecializedAdapterINS1F_15DefaultEpilogueISK_SL_SL_NS1E_6thread17LinearCombinationISK_Li1EffLNS1J_9ScaleType4KindE0ELNS_15FloatRoundStyleE2ESK_EENS1_15EpilogueDefaultEEEEEvvEEEEvNT_6ParamsE:
        .type           _ZN7cutlass13device_kernelINS_4gemm6kernel13GemmUniversalIN4cute5tupleIJiiiiEEENS1_10collective13CollectiveMmaINS1_37MainloopSm90TmaGmmaWarpSpecializedFP8ILi9ENS5_IJNS4_1CILi2EEENSA_ILi1EEESC_EEENS1_35KernelTmaWarpSpecializedCooperativeEEENS5_IJNSA_ILi192EEENSA_ILi8EEENSA_ILi128EEEEEENS_12float_e4m3_tENS5_IJlSC_lEEESK_SL_NS4_8TiledMMAINS4_8MMA_AtomIJNS4_4SM904GMMA29MMA_64x8x32_F32E4M3E4M3_SS_TNILNSP_7ScaleInE1ELSR_1EEEEEENS4_6LayoutISD_NS5_IJSC_NSA_ILi0EEESV_EEEEENS5_IJNS4_10UnderscoreESY_SY_EEEEENS4_13SM90_TMA_LOADENS4_14ComposedLayoutINS4_7SwizzleILi3ELi4ELi3EEENS4_18smem_ptr_flag_bitsILi8EEENSU_INS5_IJSH_SI_EEENS5_IJSI_SC_EEEEEEEvNS4_8identityENS4_23SM90_TMA_LOAD_MULTICASTES1A_vS1B_EENS_8epilogue10collective6detail29Sm90TmaWarpSpecializedAdapterINS1F_15DefaultEpilogueISK_SL_SL_NS1E_6thread17LinearCombinationISK_Li1EffLNS1J_9ScaleType4KindE0ELNS_15FloatRoundStyleE2ESK_EENS1_15EpilogueDefaultEEEEEvvEEEEvNT_6ParamsE,@function
        .size           _ZN7cutlass13device_kernelINS_4gemm6kernel13GemmUniversalIN4cute5tupleIJiiiiEEENS1_10collective13CollectiveMmaINS1_37MainloopSm90TmaGmmaWarpSpecializedFP8ILi9ENS5_IJNS4_1CILi2EEENSA_ILi1EEESC_EEENS1_35KernelTmaWarpSpecializedCooperativeEEENS5_IJNSA_ILi192EEENSA_ILi8EEENSA_ILi128EEEEEENS_12float_e4m3_tENS5_IJlSC_lEEESK_SL_NS4_8TiledMMAINS4_8MMA_AtomIJNS4_4SM904GMMA29MMA_64x8x32_F32E4M3E4M3_SS_TNILNSP_7ScaleInE1ELSR_1EEEEEENS4_6LayoutISD_NS5_IJSC_NSA_ILi0EEESV_EEEEENS5_IJNS4_10UnderscoreESY_SY_EEEEENS4_13SM90_TMA_LOADENS4_14ComposedLayoutINS4_7SwizzleILi3ELi4ELi3EEENS4_18smem_ptr_flag_bitsILi8EEENSU_INS5_IJSH_SI_EEENS5_IJSI_SC_EEEEEEEvNS4_8identityENS4_23SM90_TMA_LOAD_MULTICASTES1A_vS1B_EENS_8epilogue10collective6detail29Sm90TmaWarpSpecializedAdapterINS1F_15DefaultEpilogueISK_SL_SL_NS1E_6thread17LinearCombinationISK_Li1EffLNS1J_9ScaleType4KindE0ELNS_15FloatRoundStyleE2ESK_EENS1_15EpilogueDefaultEEEEEvvEEEEvNT_6ParamsE,(.L_x_103 - _ZN7cutlass13device_kernelINS_4gemm6kernel13GemmUniversalIN4cute5tupleIJiiiiEEENS1_10collective13CollectiveMmaINS1_37MainloopSm90TmaGmmaWarpSpecializedFP8ILi9ENS5_IJNS4_1CILi2EEENSA_ILi1EEESC_EEENS1_35KernelTmaWarpSpecializedCooperativeEEENS5_IJNSA_ILi192EEENSA_ILi8EEENSA_ILi128EEEEEENS_12float_e4m3_tENS5_IJlSC_lEEESK_SL_NS4_8TiledMMAINS4_8MMA_AtomIJNS4_4SM904GMMA29MMA_64x8x32_F32E4M3E4M3_SS_TNILNSP_7ScaleInE1ELSR_1EEEEEENS4_6LayoutISD_NS5_IJSC_NSA_ILi0EEESV_EEEEENS5_IJNS4_10UnderscoreESY_SY_EEEEENS4_13SM90_TMA_LOADENS4_14ComposedLayoutINS4_7SwizzleILi3ELi4ELi3EEENS4_18smem_ptr_flag_bitsILi8EEENSU_INS5_IJSH_SI_EEENS5_IJSI_SC_EEEEEEEvNS4_8identityENS4_23SM90_TMA_LOAD_MULTICASTES1A_vS1B_EENS_8epilogue10collective6detail29Sm90TmaWarpSpecializedAdapterINS1F_15DefaultEpilogueISK_SL_SL_NS1E_6thread17LinearCombinationISK_Li1EffLNS1J_9ScaleType4KindE0ELNS_15FloatRoundStyleE2ESK_EENS1_15EpilogueDefaultEEEEEvvEEEEvNT_6ParamsE)
        .other          _ZN7cutlass13device_kernelINS_4gemm6kernel13GemmUniversalIN4cute5tupleIJiiiiEEENS1_10collective13CollectiveMmaINS1_37MainloopSm90TmaGmmaWarpSpecializedFP8ILi9ENS5_IJNS4_1CILi2EEENSA_ILi1EEESC_EEENS1_35KernelTmaWarpSpecializedCooperativeEEENS5_IJNSA_ILi192EEENSA_ILi8EEENSA_ILi128EEEEEENS_12float_e4m3_tENS5_IJlSC_lEEESK_SL_NS4_8TiledMMAINS4_8MMA_AtomIJNS4_4SM904GMMA29MMA_64x8x32_F32E4M3E4M3_SS_TNILNSP_7ScaleInE1ELSR_1EEEEEENS4_6LayoutISD_NS5_IJSC_NSA_ILi0EEESV_EEEEENS5_IJNS4_10UnderscoreESY_SY_EEEEENS4_13SM90_TMA_LOADENS4_14ComposedLayoutINS4_7SwizzleILi3ELi4ELi3EEENS4_18smem_ptr_flag_bitsILi8EEENSU_INS5_IJSH_SI_EEENS5_IJSI_SC_EEEEEEEvNS4_8identityENS4_23SM90_TMA_LOAD_MULTICASTES1A_vS1B_EENS_8epilogue10collective6detail29Sm90TmaWarpSpecializedAdapterINS1F_15DefaultEpilogueISK_SL_SL_NS1E_6thread17LinearCombinationISK_Li1EffLNS1J_9ScaleType4KindE0ELNS_15FloatRoundStyleE2ESK_EENS1_15EpilogueDefaultEEEEEvvEEEEvNT_6ParamsE,@"STO_CUDA_ENTRY STV_DEFAULT"
_ZN7cutlass13device_kernelINS_4gemm6kernel13GemmUniversalIN4cute5tupleIJiiiiEEENS1_10collective13CollectiveMmaINS1_37MainloopSm90TmaGmmaWarpSpecializedFP8ILi9ENS5_IJNS4_1CILi2EEENSA_ILi1EEESC_EEENS1_35KernelTmaWarpSpecializedCooperativeEEENS5_IJNSA_ILi192EEENSA_ILi8EEENSA_ILi128EEEEEENS_12float_e4m3_tENS5_IJlSC_lEEESK_SL_NS4_8TiledMMAINS4_8MMA_AtomIJNS4_4SM904GMMA29MMA_64x8x32_F32E4M3E4M3_SS_TNILNSP_7ScaleInE1ELSR_1EEEEEENS4_6LayoutISD_NS5_IJSC_NSA_ILi0EEESV_EEEEENS5_IJNS4_10UnderscoreESY_SY_EEEEENS4_13SM90_TMA_LOADENS4_14ComposedLayoutINS4_7SwizzleILi3ELi4ELi3EEENS4_18smem_ptr_flag_bitsILi8EEENSU_INS5_IJSH_SI_EEENS5_IJSI_SC_EEEEEEEvNS4_8identityENS4_23SM90_TMA_LOAD_MULTICASTES1A_vS1B_EENS_8epilogue10collective6detail29Sm90TmaWarpSpecializedAdapterINS1F_15DefaultEpilogueISK_SL_SL_NS1E_6thread17LinearCombinationISK_Li1EffLNS1J_9ScaleType4KindE0ELNS_15FloatRoundStyleE2ESK_EENS1_15EpilogueDefaultEEEEEvvEEEEvNT_6ParamsE:
[----:B------:R-:W-:Y:S01]  /*0000*/  LDC R1, c[0x0][0x28] ;  /* 0x00000a00ff017b82 */ /* 0x000fe20000000800 */
[----:B------:R-:W0:Y:S01]  /*0010*/  S2R R11, SR_TID.X ;  /* 0x00000000000b7919 */ /* 0x000e220000002100 */
[----:B------:R-:W-:Y:S01]  /*0020*/  ELECT P0, URZ, PT ;  /* 0x00000000003f782f */ /* 0x000fe20003800000 */
[----:B------:R-:W-:Y:S01]  /*0030*/  BSSY B0, `(.L_x_0) ;  /* 0x000000f000007945 */ /* 0x000fe20003800000 */
[--C-:B0-----:R-:W-:Y:S02]  /*0040*/  SHF.R.U32.HI R0, RZ, 0x5, R11.reuse ;  /* 0x00000005ff007819 */ /* 0x101fe4000001160b */
[----:B------:R-:W-:-:S03]  /*0050*/  SHF.R.U32.HI R12, RZ, 0x7, R11 ;  /* 0x00000007ff0c7819 */ /* 0x000fc6000001160b */
[----:B------:R-:W0:Y:S04]  /*0060*/  SHFL.IDX PT, R3, R0, RZ, 0x1f ;  /* 0x00001fff00037589 */ /* 0x000e2800000e0000 */
[----:B------:R1:W2:Y:S01]  /*0070*/  SHFL.IDX PT, R5, R12, RZ, 0x1f ;  /* 0x00001fff0c057589 */ /* 0x0002a200000e0000 */
[----:B0-----:R-:W-:-:S13]  /*0080*/  ISETP.NE.OR P0, PT, R3, RZ, !P0 ;  /* 0x000000ff0300720c */ /* 0x001fda0004705670 */
[----:B-12---:R-:W-:Y:S05]  /*0090*/  @P0 BRA `(.L_x_1) ;  /* 0x0000000000200947 */ /* 0x006fea0003800000 */
[----:B------:R-:W-:Y:S02]  /*00a0*/  ULDC.64 UR4, c[0x0][0x198] ;  /* 0x0000660000047ab9 */ /* 0x000fe40000000a00 */
[----:B------:R-:W-:Y:S02]  /*00b0*/  UIADD3 UR6, UP0, UR4, 0xf0, URZ ;  /* 0x000000f004067890 */ /* 0x000fe4000ff1e03f */
[----:B------:R-:W-:Y:S02]  /*00c0*/  UIADD3 UR4, UP1, UR4, 0x1f0, URZ ;  /* 0x000001f004047890 */ /* 0x000fe4000ff3e03f */
[----:B------:R-:W-:Y:S02]  /*00d0*/  UIADD3.X UR7, URZ, UR5, URZ, UP0, !UPT ;  /* 0x000000053f077290 */ /* 0x000fe400087fe43f */
[----:B------:R-:W-:-:S07]  /*00e0*/  UIADD3.X UR5, URZ, UR5, URZ, UP1, !UPT ;  /* 0x000000053f057290 */ /* 0x000fce0008ffe43f */
[----:B------:R0:W-:Y:S02]  /*00f0*/  UTMACCTL.PF [UR6] ;  /* 0x00000000060079b9 */ /* 0x0001e40008040000 */
[----:B------:R0:W-:Y:S02]  /*0100*/  UTMACCTL.PF [UR4] ;  /* 0x00000000040079b9 */ /* 0x0001e40008040000 */
[----:B0-----:R-:W-:Y:S01]  /*0110*/  NOP ;  /* 0x0000000000007918 */ /* 0x001fe20000000000 */
.L_x_1:
[----:B------:R-:W-:Y:S05]  /*0120*/  BSYNC B0 ;  /* 0x0000000000007941 */ /* 0x000fea0003800000 */
.L_x_0:
[----:B------:R-:W0:Y:S02]  /*0130*/  SHFL.IDX PT, R4, R0, RZ, 0x1f ;  /* 0x00001fff00047589 */ /* 0x000e2400000e0000 */
[----:B0-----:R-:W-:-:S13]  /*0140*/  ISETP.NE.AND P0, PT, R4, RZ, PT ;  /* 0x000000ff0400720c */ /* 0x001fda0003f05270 */
[----:B------:R-:W-:Y:S05]  /*0150*/  @P0 BRA `(.L_x_2) ;  /* 0x00000000008c0947 */ /* 0x000fea0003800000 */
[----:B------:R-:W-:Y:S01]  /*0160*/  ELECT P0, URZ, PT ;  /* 0x00000000003f782f */ /* 0x000fe20003800000 */
[----:B------:R-:W-:-:S12]  /*0170*/  BSSY B0, `(.L_x_2) ;  /* 0x0000021000007945 */ /* 0x000fd80003800000 */
[----:B------:R-:W-:Y:S05]  /*0180*/  @!P0 BRA `(.L_x_3) ;  /* 0x00000000007c8947 */ /* 0x000fea0003800000 */
[----:B------:R-:W0:Y:S01]  /*0190*/  S2UR UR8, SR_CgaCtaId ;  /* 0x00000000000879c3 */ /* 0x000e220000008800 */
[----:B------:R-:W-:Y:S01]  /*01a0*/  UMOV UR4, 0x400 ;  /* 0x0000040000047882 */ /* 0x000fe20000000000 */
[----:B------:R-:W-:Y:S01]  /*01b0*/  UMOV UR5, 0x1 ;  /* 0x0000000100057882 */ /* 0x000fe20000000000 */
[----:B------:R-:W-:Y:S02]  /*01c0*/  UMOV UR6, 0x4 ;  /* 0x0000000400067882 */ /* 0x000fe40000000000 */
[----:B------:R-:W-:-:S04]  /*01d0*/  UIADD3 UR6, -UR6, 0x100000, URZ ;  /* 0x0010000006067890 */ /* 0x000fc8000fffe13f */
[----:B------:R-:W-:Y:S02]  /*01e0*/  USHF.L.U32 UR7, UR6, 0xb, URZ ;  /* 0x0000000b06077899 */ /* 0x000fe4000800063f */
[----:B------:R-:W-:Y:S02]  /*01f0*/  USHF.L.U32 UR6, UR6, 0x1, URZ ;  /* 0x0000000106067899 */ /* 0x000fe4000800063f */
[----:B0-----:R-:W-:Y:S02]  /*0200*/  ULEA UR8, UR8, UR4, 0x18 ;  /* 0x0000000408087291 */ /* 0x001fe4000f8ec03f */
[----:B------:R-:W-:-:S04]  /*0210*/  UIADD3 UR4, -UR5, 0x100000, URZ ;  /* 0x0010000005047890 */ /* 0x000fc8000fffe13f */
[----:B------:R-:W-:Y:S02]  /*0220*/  USHF.L.U32 UR5, UR4, 0xb, URZ ;  /* 0x0000000b04057899 */ /* 0x000fe4000800063f */
[----:B------:R-:W-:Y:S01]  /*0230*/  USHF.L.U32 UR4, UR4, 0x1, URZ ;  /* 0x0000000104047899 */ /* 0x000fe2000800063f */
[----:B------:R-:W0:Y:S11]  /*0240*/  FENCE.VIEW.ASYNC.S ;  /* 0x00000000000073c6 */ /* 0x000e360000000000 */
[----:B0-----:R0:W1:Y:S01]  /*0250*/  SYNCS.EXCH.64 URZ, [UR8], UR4 ;  /* 0x00000004083f75b2 */ /* 0x0010620008000100 */
[----:B------:R0:W2:Y:S01]  /*0260*/  SYNCS.EXCH.64 URZ, [UR8+0x48], UR6 ;  /* 0x00004806083f75b2 */ /* 0x0000a20008000100 */
[----:B------:R0:W3:Y:S01]  /*0270*/  SYNCS.EXCH.64 URZ, [UR8+0x8], UR4 ;  /* 0x00000804083f75b2 */ /* 0x0000e20008000100 */
[----:B------:R0:W4:Y:S01]  /*0280*/  SYNCS.EXCH.64 URZ, [UR8+0x50], UR6 ;  /* 0x00005006083f75b2 */ /* 0x0001220008000100 */
[----:B------:R0:W0:Y:S01]  /*0290*/  SYNCS.EXCH.64 URZ, [UR8+0x10], UR4 ;  /* 0x00001004083f75b2 */ /* 0x0000220008000100 */
        /* <DEDUP_REMOVED lines=13> */
[----:B------:R-:W-:Y:S01]  /*0370*/  NOP ;  /* 0x0000000000007918 */ /* 0x000fe20000000000 */
.L_x_3:
[----:B0-----:R-:W-:Y:S05]  /*0380*/  BSYNC B0 ;  /* 0x0000000000007941 */ /* 0x001fea0003800000 */
.L_x_2:
[----:B------:R-:W-:Y:S01]  /*0390*/  SHF.R.S32.HI R2, RZ, 0x1f, R11 ;  /* 0x0000001fff027819 */ /* 0x000fe2000001140b */
[----:B------:R-:W0:Y:S01]  /*03a0*/  SHFL.IDX PT, R0, R0, RZ, 0x1f ;  /* 0x00001fff00007589 */ /* 0x000e2200000e0000 */
[----:B------:R-:W5:Y:S01]  /*03b0*/  S2UR UR8, SR_CTAID.X ;  /* 0x00000000000879c3 */ /* 0x000f620000002500 */
[----:B------:R-:W-:Y:S02]  /*03c0*/  ELECT P0, URZ, PT ;  /* 0x00000000003f782f */ /* 0x000fe40003800000 */
[----:B------:R-:W-:Y:S01]  /*03d0*/  LEA.HI R2, R2, R11, RZ, 0x7 ;  /* 0x0000000b02027211 */ /* 0x000fe200078f38ff */
[----:B------:R-:W-:Y:S01]  /*03e0*/  ULDC UR4, c[0x0][0x150] ;  /* 0x0000540000047ab9 */ /* 0x000fe20000000800 */
[----:B------:R-:W-:Y:S01]  /*03f0*/  SHF.R.S32.HI R9, RZ, 0x1f, R4 ;  /* 0x0000001fff097819 */ /* 0x000fe20000011404 */
[----:B------:R-:W-:Y:S01]  /*0400*/  VIADD R18, R5, 0xffffffff ;  /* 0xffffffff05127836 */ /* 0x000fe20000000000 */
[----:B------:R-:W-:Y:S01]  /*0410*/  LOP3.LUT R2, R2, 0xffffff80, RZ, 0xc0, !PT ;  /* 0xffffff8002027812 */ /* 0x000fe200078ec0ff */
[----:B------:R-:W-:Y:S01]  /*0420*/  NOP ;  /* 0x0000000000007918 */ /* 0x000fe20000000000 */
[----:B------:R-:W-:Y:S01]  /*0430*/  LEA.HI R9, R9, R4, RZ, 0x2 ;  /* 0x0000000409097211 */ /* 0x000fe200078f10ff */
[----:B------:R-:W1:Y:S01]  /*0440*/  LDC R10, c[0x0][0x144] ;  /* 0x00005100ff0a7b82 */ /* 0x000e620000000800 */
[----:B------:R-:W-:Y:S01]  /*0450*/  NOP ;  /* 0x0000000000007918 */ /* 0x000fe20000000000 */
[----:B------:R-:W-:Y:S01]  /*0460*/  IMAD.IADD R6, R11, 0x1, -R2 ;  /* 0x000000010b067824 */ /* 0x000fe200078e0a02 */
[----:B------:R-:W-:Y:S01]  /*0470*/  LOP3.LUT R9, R9, 0x3ffffffc, RZ, 0xc0, !PT ;  /* 0x3ffffffc09097812 */ /* 0x000fe200078ec0ff */
[----:B------:R-:W2:Y:S01]  /*0480*/  S2R R2, SR_CTAID.Y ;  /* 0x0000000000027919 */ /* 0x000ea20000002600 */
[----:B------:R-:W-:-:S02]  /*0490*/  ISETP.NE.AND P4, PT, R5, RZ, PT ;  /* 0x000000ff0500720c */ /* 0x000fc40003f85270 */
[----:B------:R-:W-:Y:S01]  /*04a0*/  SHF.R.S32.HI R7, RZ, 0x1f, R6 ;  /* 0x0000001fff077819 */ /* 0x000fe20000011406 */
[----:B------:R-:W-:Y:S01]  /*04b0*/  IMAD.IADD R4, R4, 0x1, -R9 ;  /* 0x0000000104047824 */ /* 0x000fe200078e0a09 */
[----:B------:R-:W3:Y:S01]  /*04c0*/  LDC R14, c[0x0][0x140] ;  /* 0x00005000ff0e7b82 */ /* 0x000ee20000000800 */
[----:B------:R-:W-:Y:S02]  /*04d0*/  ISETP.GE.U32.AND P6, PT, R18, 0x2, PT ;  /* 0x000000021200780c */ /* 0x000fe40003fc6070 */
[----:B------:R-:W-:Y:S02]  /*04e0*/  LEA.HI R7, R7, R6, RZ, 0x3 ;  /* 0x0000000607077211 */ /* 0x000fe400078f18ff */
[----:B0-----:R-:W-:Y:S02]  /*04f0*/  ISETP.NE.OR P0, PT, R0, RZ, !P0 ;  /* 0x000000ff0000720c */ /* 0x001fe40004705670 */
[--C-:B------:R-:W-:Y:S01]  /*0500*/  SHF.R.S32.HI R0, RZ, 0x3, R7.reuse ;  /* 0x00000003ff007819 */ /* 0x100fe20000011407 */
[----:B------:R-:W0:Y:S01]  /*0510*/  LDC R13, c[0x0][0x148] ;  /* 0x00005200ff0d7b82 */ /* 0x000e220000000800 */
[----:B------:R-:W-:-:S02]  /*0520*/  SHF.R.S32.HI R7, RZ, 0x1f, R7 ;  /* 0x0000001fff077819 */ /* 0x000fc40000011407 */
[----:B-----5:R-:W-:Y:S02]  /*0530*/  I2FP.F32.U32 R8, UR8 ;  /* 0x0000000800087c45 */ /* 0x020fe40008201000 */
[----:B------:R-:W-:-:S03]  /*0540*/  LEA.HI R7, R7, R0, RZ, 0x2 ;  /* 0x0000000007077211 */ /* 0x000fc600078f10ff */
[----:B------:R-:W-:Y:S01]  /*0550*/  FMUL R8, R8, UR4 ;  /* 0x0000000408087c20 */ /* 0x000fe20008400000 */
[----:B------:R-:W-:Y:S01]  /*0560*/  LOP3.LUT R7, R7, 0xfffffffc, RZ, 0xc0, !PT ;  /* 0xfffffffc07077812 */ /* 0x000fe200078ec0ff */
[----:B------:R-:W-:Y:S01]  /*0570*/  VOTEU.ALL UP0, P0 ;  /* 0x00000000003f7886 */ /* 0x000fe20000000000 */
[----:B------:R-:W-:Y:S01]  /*0580*/  ULDC UR4, c[0x0][0x154] ;  /* 0x0000550000047ab9 */ /* 0x000fe20000000800 */
[----:B------:R-:W-:Y:S02]  /*0590*/  VOTEU.ALL UP1, P0 ;  /* 0x00000000003f7886 */ /* 0x000fe40000020000 */
[----:B------:R-:W5:Y:S01]  /*05a0*/  F2I.U32.TRUNC.NTZ R8, R8 ;  /* 0x0000000800087305 */ /* 0x000f62000020f000 */
[----:B------:R-:W-:Y:S01]  /*05b0*/  IMAD.IADD R7, R0, 0x1, -R7 ;  /* 0x0000000100077824 */ /* 0x000fe200078e0a07 */
[----:B------:R-:W4:Y:S01]  /*05c0*/  @!UP0 S2UR UR7, SR_CgaCtaId ;  /* 0x00000000000789c3 */ /* 0x000f220000008800 */
[----:B------:R-:W-:Y:S01]  /*05d0*/  SHF.R.S32.HI R0, RZ, 0x1f, R3 ;  /* 0x0000001fff007819 */ /* 0x000fe20000011403 */
[----:B------:R-:W-:Y:S01]  /*05e0*/  @!UP0 UMOV UR6, 0x400 ;  /* 0x0000040000068882 */ /* 0x000fe20000000000 */
[----:B------:R-:W-:Y:S01]  /*05f0*/  IMAD R4, R4, 0x4, R7 ;  /* 0x0000000404047824 */ /* 0x000fe200078e0207 */
[----:B--2---:R-:W-:-:S02]  /*0600*/  I2FP.F32.U32 R9, R2 ;  /* 0x0000000200097245 */ /* 0x004fc40000201000 */
[----:B------:R-:W-:Y:S02]  /*0610*/  LEA.HI R0, R0, R3, RZ, 0x2 ;  /* 0x0000000300007211 */ /* 0x000fe400078f10ff */
[----:B------:R-:W-:Y:S01]  /*0620*/  LEA.HI R7, R4, R4, RZ, 0x1 ;  /* 0x0000000404077211 */ /* 0x000fe200078f08ff */
[----:B------:R-:W-:Y:S01]  /*0630*/  FMUL R9, R9, UR4 ;  /* 0x0000000409097c20 */ /* 0x000fe20008400000 */
[----:B------:R-:W-:Y:S01]  /*0640*/  LOP3.LUT R0, R0, 0xfffffffc, RZ, 0xc0, !PT ;  /* 0xfffffffc00007812 */ /* 0x000fe200078ec0ff */
[----:B------:R-:W-:Y:S01]  /*0650*/  UMOV UR4, 0x20 ;  /* 0x0000002000047882 */ /* 0x000fe20000000000 */
[----:B------:R-:W-:Y:S01]  /*0660*/  LOP3.LUT R7, R7, 0xfffffffe, RZ, 0xc0, !PT ;  /* 0xfffffffe07077812 */ /* 0x000fe200078ec0ff */
[----:B-----5:R-:W-:Y:S01]  /*0670*/  IMAD.MOV R15, RZ, RZ, -R8 ;  /* 0x000000ffff0f7224 */ /* 0x020fe200078e0a08 */
[----:B------:R-:W-:-:S04]  /*0680*/  @!UP0 UIADD3 UR4, -UR4, 0x100000, URZ ;  /* 0x0010000004048890 */ /* 0x000fc8000fffe13f */
[----:B------:R-:W-:Y:S02]  /*0690*/  @!UP0 USHF.L.U32 UR5, UR4, 0xb, URZ ;  /* 0x0000000b04058899 */ /* 0x000fe4000800063f */
[----:B------:R-:W-:Y:S01]  /*06a0*/  @!UP0 USHF.L.U32 UR4, UR4, 0x1, URZ ;  /* 0x0000000104048899 */ /* 0x000fe2000800063f */
[----:B------:R-:W2:Y:S01]  /*06b0*/  F2I.U32.TRUNC.NTZ R9, R9 ;  /* 0x0000000900097305 */ /* 0x000ea2000020f000 */
[----:B------:R-:W-:Y:S01]  /*06c0*/  IMAD.IADD R0, R3, 0x1, -R0 ;  /* 0x0000000103007824 */ /* 0x000fe200078e0a00 */
[----:B---3--:R-:W-:Y:S01]  /*06d0*/  ISETP.EQ.U32.AND P2, PT, R14, 0x1, PT ;  /* 0x000000010e00780c */ /* 0x008fe20003f42070 */
[----:B-1----:R-:W-:Y:S02]  /*06e0*/  IMAD R10, R10, R15, UR8 ;  /* 0x000000080a0a7e24 */ /* 0x002fe4000f8e020f */
[----:B------:R-:W-:Y:S01]  /*06f0*/  IMAD.IADD R7, R4, 0x1, -R7 ;  /* 0x0000000104077824 */ /* 0x000fe200078e0a07 */
[----:B------:R-:W-:Y:S01]  /*0700*/  ISETP.NE.AND P1, PT, R0, 0x3, PT ;  /* 0x000000030000780c */ /* 0x000fe20003f25270 */
[----:B----4-:R-:W-:-:S03]  /*0710*/  @!UP0 ULEA UR6, UR7, UR6, 0x18 ;  /* 0x0000000607068291 */ /* 0x010fc6000f8ec03f */
[----:B------:R-:W-:Y:S01]  /*0720*/  ISETP.NE.AND P3, PT, R7, R10, PT ;  /* 0x0000000a0700720c */ /* 0x000fe20003f65270 */
[----:B------:R-:W-:Y:S01]  /*0730*/  IMAD.SHL.U32 R7, R4, 0x4, RZ ;  /* 0x0000000404077824 */ /* 0x000fe200078e00ff */
[----:B------:R-:W-:Y:S01]  /*0740*/  VOTEU.ALL UP0, P0 ;  /* 0x00000000003f7886 */ /* 0x000fe20000000000 */
[----:B------:R-:W-:Y:S01]  /*0750*/  LOP3.LUT P0, RZ, R6, 0x7, RZ, 0xc0, !PT ;  /* 0x0000000706ff7812 */ /* 0x000fe2000780c0ff */
[----:B------:R-:W-:Y:S01]  /*0760*/  IMAD.MOV.U32 R6, RZ, RZ, 0x1 ;  /* 0x00000001ff067424 */ /* 0x000fe200078e00ff */
[----:B------:R-:W-:Y:S01]  /*0770*/  ISETP.EQ.OR P1, PT, R0, RZ, !P1 ;  /* 0x000000ff0000720c */ /* 0x000fe20004f22670 */
[----:B--2---:R-:W-:Y:S01]  /*0780*/  IMAD.MOV R20, RZ, RZ, -R9 ;  /* 0x000000ffff147224 */ /* 0x004fe200078e0a09 */
[----:B------:R-:W-:Y:S02]  /*0790*/  LOP3.LUT R4, R4, 0xc, R7, 0x78, !PT ;  /* 0x0000000c04047812 */ /* 0x000fe400078e7807 */
[----:B------:R-:W-:Y:S01]  /*07a0*/  ISETP.EQ.AND P1, PT, R5, RZ, P1 ;  /* 0x000000ff0500720c */ /* 0x000fe20000f22270 */
[----:B0-----:R-:W-:Y:S01]  /*07b0*/  IMAD R8, R13, R20, R2 ;  /* 0x000000140d087224 */ /* 0x001fe200078e0202 */
[C---:B------:R-:W-:Y:S01]  /*07c0*/  ISETP.LT.U32.AND P0, PT, R4.reuse, 0x2, !P0 ;  /* 0x000000020400780c */ /* 0x040fe20004701070 */
[----:B------:R-:W0:Y:S02]  /*07d0*/  FENCE.VIEW.ASYNC.S ;  /* 0x00000000000073c6 */ /* 0x000e240000000000 */
[----:B0-----:R0:W1:Y:S01]  /*07e0*/  @!UP0 SYNCS.EXCH.64 URZ, [UR6+0xa0], UR4 ;  /* 0x0000a004063f85b2 */ /* 0x0010620008000100 */
[----:B------:R-:W-:-:S02]  /*07f0*/  @P3 LEA.HI R7, R4, R4, RZ, 0x1 ;  /* 0x0000000404073211 */ /* 0x000fc400078f08ff */
[----:B------:R-:W-:Y:S02]  /*0800*/  SEL R5, RZ, 0x1, !P0 ;  /* 0x00000001ff057807 */ /* 0x000fe40004000000 */
[----:B------:R-:W-:Y:S02]  /*0810*/  @P3 SHF.R.S32.HI R7, RZ, 0x1, R7 ;  /* 0x00000001ff073819 */ /* 0x000fe40000011407 */
[----:B------:R-:W-:Y:S02]  /*0820*/  LOP3.LUT R9, R11, 0x7f, RZ, 0xc0, !PT ;  /* 0x0000007f0b097812 */ /* 0x000fe400078ec0ff */
[----:B------:R-:W-:Y:S02]  /*0830*/  @P3 ISETP.NE.AND P5, PT, R7, R8, PT ;  /* 0x000000080700320c */ /* 0x000fe40003fa5270 */
[----:B------:R-:W-:Y:S02]  /*0840*/  SEL R8, RZ, 0x1, !P1 ;  /* 0x00000001ff087807 */ /* 0x000fe40004800000 */
[----:B------:R-:W-:-:S02]  /*0850*/  @P3 SEL R6, RZ, 0x1, P5 ;  /* 0x00000001ff063807 */ /* 0x000fc40002800000 */
[----:B------:R-:W-:Y:S01]  /*0860*/  SEL R8, R8, 0x2, P6 ;  /* 0x0000000208087807 */ /* 0x000fe20003000000 */
[----:B------:R0:W2:Y:S01]  /*0870*/  @!UP1 SYNCS.EXCH.64 URZ, [UR6+0xa8], UR4 ;  /* 0x0000a804063f95b2 */ /* 0x0000a20008000100 */
[----:B------:R-:W-:Y:S01]  /*0880*/  LOP3.LUT R5, R6, R5, RZ, 0xc0, !PT ;  /* 0x0000000506057212 */ /* 0x000fe200078ec0ff */
[----:B------:R-:W-:Y:S01]  /*0890*/  NOP ;  /* 0x0000000000007918 */ /* 0x000fe20000000000 */
[----:B------:R-:W-:Y:S05]  /*08a0*/  @!P2 BRA `(.L_x_4) ;  /* 0x000000000008a947 */ /* 0x000fea0003800000 */
[----:B-12---:R-:W-:Y:S01]  /*08b0*/  UCGABAR_ARV ;  /* 0x00000000000079c7 */ /* 0x006fe20008000000 */
[----:B------:R-:W-:Y:S05]  /*08c0*/  BRA `(.L_x_5) ;  /* 0x0000000000047947 */ /* 0x000fea0003800000 */
.L_x_4:
[----:B-12---:R-:W-:Y:S01]  /*08d0*/  NOP ;  /* 0x0000000000007918 */ /* 0x006fe20000000000 */
.L_x_5:
[----:B------:R-:W1:Y:S01]  /*08e0*/  LDC R3, c[0x0][0x65c] ;  /* 0x00019700ff037b82 */ /* 0x000e620000000800 */
[----:B------:R-:W-:Y:S02]  /*08f0*/  IMAD.U32 R6, RZ, RZ, UR8 ;  /* 0x00000008ff067e24 */ /* 0x000fe4000f8e00ff */
[----:B------:R-:W-:Y:S01]  /*0900*/  IMAD.MOV.U32 R7, RZ, RZ, RZ ;  /* 0x000000ffff077224 */ /* 0x000fe200078e00ff */
[----:B-1----:R-:W-:-:S13]  /*0910*/  ISETP.NE.AND P3, PT, R3, 0x1, PT ;  /* 0x000000010300780c */ /* 0x002fda0003f65270 */
[----:B------:R-:W1:Y:S01]  /*0920*/  @P3 LDC R17, c[0x0][0x10] ;  /* 0x00000400ff113b82 */ /* 0x000e620000000800 */
[----:B------:R-:W-:Y:S02]  /*0930*/  @P3 IMAD.MOV.U32 R3, RZ, RZ, RZ ;  /* 0x000000ffff033224 */ /* 0x000fe400078e00ff */
[----:B------:R-:W-:-:S05]  /*0940*/  @P3 IMAD.MOV.U32 R19, RZ, RZ, RZ ;  /* 0x000000ffff133224 */ /* 0x000fca00078e00ff */
[----:B------:R-:W2:Y:S01]  /*0950*/  @!P3 LDC R15, c[0x0][0xc] ;  /* 0x00000300ff0fbb82 */ /* 0x000ea20000000800 */
[----:B0-----:R-:W-:Y:S01]  /*0960*/  ULDC UR4, c[0x0][0xc] ;  /* 0x0000030000047ab9 */ /* 0x001fe20000000800 */
[----:B------:R-:W-:Y:S01]  /*0970*/  ULDC UR5, c[0x0][0x10] ;  /* 0x0000040000057ab9 */ /* 0x000fe20000000800 */
[----:B------:R-:W-:Y:S01]  /*0980*/  ULDC UR6, c[0x0][0x14] ;  /* 0x0000050000067ab9 */ /* 0x000fe20000000800 */
[----:B------:R-:W-:-:S04]  /*0990*/  UIMAD.WIDE.U32 UR4, UR4, UR5, URZ ;  /* 0x00000005040472a5 */ /* 0x000fc8000f8e003f */
[----:B------:R-:W-:Y:S02]  /*09a0*/  UIMAD.WIDE.U32 UR20, UR4, UR6, URZ ;  /* 0x00000006041472a5 */ /* 0x000fe4000f8e003f */
[----:B------:R-:W-:-:S04]  /*09b0*/  UIMAD UR13, UR5, UR6, URZ ;  /* 0x00000006050d72a4 */ /* 0x000fc8000f8e023f */
[----:B------:R-:W-:Y:S01]  /*09c0*/  UIADD3 UR13, UR21, UR13, URZ ;  /* 0x0000000d150d7290 */ /* 0x000fe2000fffe03f */
[----:B-1----:R-:W-:-:S04]  /*09d0*/  @P3 IMAD.WIDE.U32 R16, R17, UR8, R2 ;  /* 0x0000000811103c25 */ /* 0x002fc8000f8e0002 */
[----:B--2---:R-:W-:-:S04]  /*09e0*/  @!P3 IMAD.WIDE.U32 R14, R2, R15, R6 ;  /* 0x0000000f020eb225 */ /* 0x004fc800078e0006 */
[----:B------:R-:W-:Y:S02]  /*09f0*/  @P3 IMAD.MOV.U32 R6, RZ, RZ, R16 ;  /* 0x000000ffff063224 */ /* 0x000fe400078e0010 */
[----:B------:R-:W-:Y:S02]  /*0a00*/  @P3 IMAD.IADD R7, R17, 0x1, R19 ;  /* 0x0000000111073824 */ /* 0x000fe400078e0213 */
[----:B------:R-:W-:Y:S02]  /*0a10*/  @!P3 IMAD.MOV.U32 R6, RZ, RZ, R14 ;  /* 0x000000ffff06b224 */ /* 0x000fe400078e000e */
[----:B------:R-:W-:Y:S01]  /*0a20*/  @!P3 IMAD.MOV.U32 R7, RZ, RZ, R15 ;  /* 0x000000ffff07b224 */ /* 0x000fe200078e000f */
[----:B------:R-:W-:Y:S06]  /*0a30*/  @!P2 BRA `(.L_x_6) ;  /* 0x00000000000ca947 */ /* 0x000fec0003800000 */
[----:B------:R-:W-:Y:S01]  /*0a40*/  UCGABAR_WAIT ;  /* 0x0000000000007dc7 */ /* 0x000fe20008000000 */
[----:B------:R-:W-:Y:S01]  /*0a50*/  CCTL.IVALL ;  /* 0x00000000ff00798f */ /* 0x000fe20002000000 */
[----:B------:R-:W-:Y:S05]  /*0a60*/  BRA `(.L_x_7) ;  /* 0x0000000000047947 */ /* 0x000fea0003800000 */
.L_x_6:
[----:B------:R-:W-:Y:S06]  /*0a70*/  BAR.SYNC.DEFER_BLOCKING 0x0 ;  /* 0x0000000000007b1d */ /* 0x000fec0000010000 */
.L_x_7:
[----:B------:R-:W-:Y:S05]  /*0a80*/  @!P4 BRA `(.L_x_8) ;  /* 0x0000002c00a0c947 */ /* 0x000fea0003800000 */
[----:B------:R-:W-:-:S13]  /*0a90*/  ISETP.GT.U32.AND P0, PT, R18, 0x1, PT ;  /* 0x000000011200780c */ /* 0x000fda0003f04070 */
[----:B------:R-:W-:Y:S05]  /*0aa0*/  @P0 EXIT ;  /* 0x000000000000094d */ /* 0x000fea0003800000 */
[----:B------:R-:W-:Y:S01]  /*0ab0*/  ULDC.64 UR4, c[0x0][0x650] ;  /* 0x0001940000047ab9 */ /* 0x000fe20000000a00 */
[----:B------:R-:W-:Y:S01]  /*0ac0*/  PRMT R16, RZ, 0x7610, R16 ;  /* 0x00007610ff107816 */ /* 0x000fe20000000010 */
[----:B------:R-:W-:Y:S01]  /*0ad0*/  IMAD.MOV.U32 R29, RZ, RZ, -0x1 ;  /* 0xffffffffff1d7424 */ /* 0x000fe200078e00ff */
[----:B------:R-:W-:Y:S01]  /*0ae0*/  ISETP.GE.U32.AND P0, PT, R6, UR4, PT ;  /* 0x0000000406007c0c */ /* 0x000fe2000bf06070 */
[----:B------:R-:W-:Y:S02]  /*0af0*/  IMAD.MOV.U32 R17, RZ, RZ, -0x1 ;  /* 0xffffffffff117424 */ /* 0x000fe400078e00ff */
[----:B------:R-:W-:Y:S01]  /*0b00*/  IMAD.MOV.U32 R35, RZ, RZ, -0x1 ;  /* 0xffffffffff237424 */ /* 0x000fe200078e00ff */
[----:B------:R-:W-:-:S13]  /*0b10*/  ISETP.GE.U32.AND.EX P0, PT, R7, UR5, PT, P0 ;  /* 0x0000000507007c0c */ /* 0x000fda000bf06100 */
[----:B------:R-:W-:Y:S05]  /*0b20*/  @P0 BRA `(.L_x_9) ;  /* 0x0000000400240947 */ /* 0x000fea0003800000 */
[----:B------:R-:W0:Y:S01]  /*0b30*/  LDC.64 R22, c[0x0][0x628] ;  /* 0x00018a00ff167b82 */ /* 0x000e220000000a00 */
[----:B------:R-:W-:Y:S02]  /*0b40*/  IMAD.MOV.U32 R14, RZ, RZ, R6 ;  /* 0x000000ffff0e7224 */ /* 0x000fe400078e0006 */
[----:B------:R-:W-:-:S05]  /*0b50*/  IMAD.MOV.U32 R15, RZ, RZ, R7 ;  /* 0x000000ffff0f7224 */ /* 0x000fca00078e0007 */
[----:B------:R-:W1:Y:S08]  /*0b60*/  LDC R0, c[0x0][0x630] ;  /* 0x00018c00ff007b82 */ /* 0x000e700000000800 */
[----:B------:R-:W2:Y:S01]  /*0b70*/  LDC.64 R24, c[0x0][0x620] ;  /* 0x00018800ff187b82 */ /* 0x000ea20000000a00 */
[----:B0-----:R-:W-:-:S04]  /*0b80*/  ISETP.NE.U32.AND P0, PT, R22, RZ, PT ;  /* 0x000000ff1600720c */ /* 0x001fc80003f05070 */
[----:B------:R-:W-:-:S13]  /*0b90*/  ISETP.NE.AND.EX P0, PT, R23, RZ, PT, P0 ;  /* 0x000000ff1700720c */ /* 0x000fda0003f05300 */
[----:B-12---:R-:W-:Y:S05]  /*0ba0*/  @!P0 BRA `(.L_x_10) ;  /* 0x0000000000288947 */ /* 0x006fea0003800000 */
[----:B------:R-:W0:Y:S02]  /*0bb0*/  LDC R19, c[0x0][0x634] ;  /* 0x00018d00ff137b82 */ /* 0x000e240000000800 */
[----:B0-----:R-:W-:-:S05]  /*0bc0*/  IADD3 R19, P0, R6, R19, RZ ;  /* 0x0000001306137210 */ /* 0x001fca0007f1e0ff */
[----:B------:R-:W-:-:S04]  /*0bd0*/  IMAD.X R21, RZ, RZ, R7, P0 ;  /* 0x000000ffff157224 */ /* 0x000fc800000e0607 */
[----:B------:R-:W-:-:S04]  /*0be0*/  IMAD.WIDE.U32 R14, R21, R22, RZ ;  /* 0x00000016150e7225 */ /* 0x000fc800078e00ff */
[----:B------:R-:W-:-:S04]  /*0bf0*/  IMAD.WIDE.U32 R16, P0, R19, R23, R14 ;  /* 0x0000001713107225 */ /* 0x000fc8000780000e */
[----:B------:R-:W-:-:S04]  /*0c00*/  IMAD.WIDE.U32 R14, R19, R22, RZ ;  /* 0x00000016130e7225 */ /* 0x000fc800078e00ff */
[----:B------:R-:W-:Y:S01]  /*0c10*/  IMAD.X R19, RZ, RZ, RZ, P0 ;  /* 0x000000ffff137224 */ /* 0x000fe200000e06ff */
[----:B------:R-:W-:Y:S01]  /*0c20*/  IADD3 RZ, P0, R15, R16, RZ ;  /* 0x000000100fff7210 */ /* 0x000fe20007f1e0ff */
[----:B------:R-:W-:-:S04]  /*0c30*/  IMAD.MOV.U32 R18, RZ, RZ, R17 ;  /* 0x000000ffff127224 */ /* 0x000fc800078e0011 */
[----:B------:R-:W-:-:S08]  /*0c40*/  IMAD.WIDE.U32.X R14, R21, R23, R18, P0 ;  /* 0x00000017150e7225 */ /* 0x000fd000000e0412 */
.L_x_10:
[----:B------:R-:W0:Y:S01]  /*0c50*/  LDC.64 R30, c[0x0][0x640] ;  /* 0x00019000ff1e7b82 */ /* 0x000e220000000a00 */
[--C-:B------:R-:W-:Y:S01]  /*0c60*/  SHF.R.U64 R35, R14, R0, R15.reuse ;  /* 0x000000000e237219 */ /* 0x100fe2000000120f */
[----:B------:R-:W-:Y:S01]  /*0c70*/  IMAD R27, R13, R20, R2 ;  /* 0x000000140d1b7224 */ /* 0x000fe200078e0202 */
[----:B------:R-:W-:Y:S02]  /*0c80*/  SHF.R.U32.HI R0, RZ, R0, R15 ;  /* 0x00000000ff007219 */ /* 0x000fe4000001160f */
[----:B------:R-:W-:-:S03]  /*0c90*/  IADD3 R3, P0, RZ, -R35, RZ ;  /* 0x80000023ff037210 */ /* 0x000fc60007f1e0ff */
[----:B------:R-:W1:Y:S02]  /*0ca0*/  LDC R16, c[0x0][0x618] ;  /* 0x00018600ff107b82 */ /* 0x000e640000000800 */
[----:B------:R-:W-:-:S04]  /*0cb0*/  IMAD.X R15, RZ, RZ, ~R0, P0 ;  /* 0x000000ffff0f7224 */ /* 0x000fc800000e0e00 */
[-C--:B------:R-:W-:Y:S02]  /*0cc0*/  IMAD R0, R15, R24.reuse, RZ ;  /* 0x000000180f007224 */ /* 0x080fe400078e02ff */
[----:B------:R-:W2:Y:S01]  /*0cd0*/  LDC R22, c[0x0][0x608] ;  /* 0x00018200ff167b82 */ /* 0x000ea20000000800 */
[----:B------:R-:W-:-:S04]  /*0ce0*/  IMAD.WIDE.U32 R14, R3, R24, R6 ;  /* 0x00000018030e7225 */ /* 0x000fc800078e0006 */
[----:B------:R-:W-:Y:S02]  /*0cf0*/  IMAD R3, R3, R25, R0 ;  /* 0x0000001903037224 */ /* 0x000fe400078e0200 */
[----:B------:R-:W-:Y:S01]  /*0d00*/  IMAD.MOV.U32 R25, RZ, RZ, 0x1 ;  /* 0x00000001ff197424 */ /* 0x000fe200078e00ff */
[----:B------:R-:W3:Y:S01]  /*0d10*/  LDC R26, c[0x0][0x658] ;  /* 0x00019600ff1a7b82 */ /* 0x000ee20000000800 */
[----:B------:R-:W-:Y:S01]  /*0d20*/  IMAD.IADD R3, R15, 0x1, R3 ;  /* 0x000000010f037824 */ /* 0x000fe200078e0203 */
[----:B0-----:R-:W-:Y:S01]  /*0d30*/  ISETP.NE.U32.AND P0, PT, R30, RZ, PT ;  /* 0x000000ff1e00720c */ /* 0x001fe20003f05070 */
[----:B------:R-:W-:-:S03]  /*0d40*/  IMAD.MOV.U32 R15, RZ, RZ, -0x1 ;  /* 0xffffffffff0f7424 */ /* 0x000fc600078e00ff */
[----:B------:R-:W-:Y:S02]  /*0d50*/  ISETP.NE.AND.EX P0, PT, R31, RZ, PT, P0 ;  /* 0x000000ff1f00720c */ /* 0x000fe40003f05300 */
[----:B------:R-:W0:Y:S01]  /*0d60*/  LDC R29, c[0x0][0x600] ;  /* 0x00018000ff1d7b82 */ /* 0x000e220000000800 */
[-CC-:B-1----:R-:W-:Y:S02]  /*0d70*/  SHF.R.U64 R18, R14, R16.reuse, R3.reuse ;  /* 0x000000100e127219 */ /* 0x182fe40000001203 */
[----:B------:R-:W-:-:S05]  /*0d80*/  SHF.R.U32.HI R3, RZ, R16, R3 ;  /* 0x00000010ff037219 */ /* 0x000fca0000011603 */
[----:B------:R-:W1:Y:S01]  /*0d90*/  LDC R21, c[0x0][0x648] ;  /* 0x00019200ff157b82 */ /* 0x000e620000000800 */
[-CC-:B--2---:R-:W-:Y:S02]  /*0da0*/  SHF.R.U64 R28, R18, R22.reuse, R3.reuse ;  /* 0x00000016121c7219 */ /* 0x184fe40000001203 */
[----:B------:R-:W-:-:S05]  /*0db0*/  SHF.R.U32.HI R3, RZ, R22, R3 ;  /* 0x00000016ff037219 */ /* 0x000fca0000011603 */
[----:B------:R-:W2:Y:S01]  /*0dc0*/  LDC R23, c[0x0][0x638] ;  /* 0x00018e00ff177b82 */ /* 0x000ea20000000800 */
[-CC-:B---3--:R-:W-:Y:S02]  /*0dd0*/  SHF.R.U64 R20, R28, R26.reuse, R3.reuse ;  /* 0x0000001a1c147219 */ /* 0x188fe40000001203 */
[-C--:B------:R-:W-:Y:S02]  /*0de0*/  SHF.L.U32 R0, R15, R26.reuse, RZ ;  /* 0x0000001a0f007219 */ /* 0x080fe400000006ff */
[----:B------:R-:W-:Y:S01]  /*0df0*/  SHF.R.U32.HI R3, RZ, R26, R3 ;  /* 0x0000001aff037219 */ /* 0x000fe20000011603 */
[----:B------:R-:W-:Y:S01]  /*0e00*/  IMAD.MOV.U32 R2, RZ, RZ, R20 ;  /* 0x000000ffff027224 */ /* 0x000fe200078e0014 */
[----:B------:R-:W-:Y:S01]  /*0e10*/  LOP3.LUT R13, RZ, R0, RZ, 0x33, !PT ;  /* 0x00000000ff0d7212 */ /* 0x000fe200078e33ff */
[----:B------:R-:W3:Y:S01]  /*0e20*/  LDC R24, c[0x0][0x610] ;  /* 0x00018400ff187b82 */ /* 0x000ee20000000800 */
[----:B------:R-:W-:Y:S05]  /*0e30*/  @!P0 BRA `(.L_x_11) ;  /* 0x0000000000288947 */ /* 0x000fea0003800000 */
[----:B------:R-:W4:Y:S02]  /*0e40*/  LDC R17, c[0x0][0x64c] ;  /* 0x00019300ff117b82 */ /* 0x000f240000000800 */
[----:B----4-:R-:W-:-:S05]  /*0e50*/  IADD3 R17, P0, R20, R17, RZ ;  /* 0x0000001114117210 */ /* 0x010fca0007f1e0ff */
        /* <DEDUP_REMOVED lines=8> */
.L_x_11:
[----:B-1----:R-:W-:Y:S01]  /*0ee0*/  SHF.R.U64 R2, R2, R21, R3 ;  /* 0x0000001502027219 */ /* 0x002fe20000001203 */
[----:B0-----:R-:W-:Y:S01]  /*0ef0*/  VIADD R3, R29, 0xffffffff ;  /* 0xffffffff1d037836 */ /* 0x001fe20000000000 */
[----:B------:R-:W-:Y:S01]  /*0f00*/  SHF.L.U32 R0, R25, R26, RZ ;  /* 0x0000001a19007219 */ /* 0x000fe200000006ff */
[----:B------:R-:W-:Y:S01]  /*0f10*/  IMAD.MOV.U32 R16, RZ, RZ, 0x1 ;  /* 0x00000001ff107424 */ /* 0x000fe200078e00ff */
[----:B------:R-:W-:Y:S01]  /*0f20*/  LOP3.LUT R13, R28, R13, RZ, 0xc0, !PT ;  /* 0x0000000d1c0d7212 */ /* 0x000fe200078ec0ff */
[----:B------:R-:W-:Y:S01]  /*0f30*/  IMAD.MOV R14, RZ, RZ, -R2 ;  /* 0x000000ffff0e7224 */ /* 0x000fe200078e0a02 */
[----:B------:R-:W-:Y:S02]  /*0f40*/  SEL R10, R10, R27, !P3 ;  /* 0x0000001b0a0a7207 */ /* 0x000fe40005800000 */
[----:B------:R-:W-:Y:S01]  /*0f50*/  LOP3.LUT R3, R18, R3, RZ, 0xc0, !PT ;  /* 0x0000000312037212 */ /* 0x000fe200078ec0ff */
[----:B------:R-:W-:Y:S02]  /*0f60*/  IMAD R13, R0, R2, R13 ;  /* 0x00000002000d7224 */ /* 0x000fe400078e020d */
[----:B--2---:R-:W-:-:S02]  /*0f70*/  IMAD R0, R14, R23, R20 ;  /* 0x000000170e007224 */ /* 0x004fc400078e0214 */
[----:B---3--:R-:W-:Y:S02]  /*0f80*/  IMAD R10, R13, R24, R10 ;  /* 0x000000180d0a7224 */ /* 0x008fe400078e020a */
[----:B------:R-:W-:-:S05]  /*0f90*/  IMAD R29, R0, R29, R3 ;  /* 0x0000001d001d7224 */ /* 0x000fca00078e0203 */
[----:B------:R-:W-:Y:S02]  /*0fa0*/  SEL R17, R29, R10, !P3 ;  /* 0x0000000a1d117207 */ /* 0x000fe40005800000 */
[----:B------:R-:W-:-:S07]  /*0fb0*/  SEL R29, R10, R29, !P3 ;  /* 0x0000001d0a1d7207 */ /* 0x000fce0005800000 */
.L_x_9:
[----:B------:R-:W-:-:S08]  /*0fc0*/  NOP ;  /* 0x0000000000007918 */ /* 0x000fd00000000000 */
[----:B------:R-:W0:Y:S02]  /*0fd0*/  USETMAXREG.TRY_ALLOC.CTAPOOL UP0, 0xe8 ;  /* 0x000000e8000079c8 */ /* 0x000e240008000600 */
[----:B0-----:R-:W-:-:S13]  /*0fe0*/  PLOP3.LUT P0, PT, PT, PT, UP0, 0x80, 0x0 ;  /* 0x000000000000781c */ /* 0x001fda0003f0f008 */
[----:B------:R-:W-:Y:S05]  /*0ff0*/  @!P0 BRA `(.L_x_9) ;  /* 0xfffffffc00f08947 */ /* 0x000fea000383ffff */
[----:B------:R-:W-:Y:S01]  /*1000*/  ULDC.64 UR4, c[0x0][0x598] ;  /* 0x0001660000047ab9 */ /* 0x000fe20000000a00 */
[----:B------:R-:W-:Y:S01]  /*1010*/  ULDC.64 UR22, c[0x0][0x208] ;  /* 0x0000820000167ab9 */ /* 0x000fe20000000a00 */
[----:B------:R-:W-:-:S04]  /*1020*/  ISETP.NE.U32.AND P0, PT, RZ, UR4, PT ;  /* 0x00000004ff007c0c */ /* 0x000fc8000bf05070 */
[----:B------:R-:W-:-:S13]  /*1030*/  ISETP.NE.AND.EX P0, PT, RZ, UR5, PT, P0 ;  /* 0x00000005ff007c0c */ /* 0x000fda000bf05300 */
[----:B------:R-:W-:Y:S05]  /*1040*/  @!P0 BRA `(.L_x_12) ;  /* 0x00000000001c8947 */ /* 0x000fea0003800000 */
[----:B------:R-:W0:Y:S02]  /*1050*/  LDC.64 R2, c[0x0][0x598] ;  /* 0x00016600ff027b82 */ /* 0x000e240000000a00 */
[----:B0-----:R-:W2:Y:S02]  /*1060*/  LDG.E.64 R2, desc[UR22][R2.64] ;  /* 0x0000001602027981 */ /* 0x001ea4000c1e1b00 */
[----:B--2---:R-:W-:-:S04]  /*1070*/  ISETP.NE.U32.AND P0, PT, R2, RZ, PT ;  /* 0x000000ff0200720c */ /* 0x004fc80003f05070 */
[----:B------:R-:W-:-:S13]  /*1080*/  ISETP.NE.AND.EX P0, PT, R3, RZ, PT, P0 ;  /* 0x000000ff0300720c */ /* 0x000fda0003f05300 */
[----:B------:R-:W-:Y:S05]  /*1090*/  @!P0 BRA `(.L_x_12) ;  /* 0x0000000000088947 */ /* 0x000fea0003800000 */
[----:B------:R0:W5:Y:S01]  /*10a0*/  LD.E R0, desc[UR22][R2.64] ;  /* 0x0000001602007980 */ /* 0x000162000c101900 */
[----:B------:R-:W-:Y:S05]  /*10b0*/  BRA `(.L_x_13) ;  /* 0x0000000000207947 */ /* 0x000fea0003800000 */
.L_x_12:
[----:B------:R-:W-:Y:S02]  /*10c0*/  ULDC.64 UR4, c[0x0][0x588] ;  /* 0x0001620000047ab9 */ /* 0x000fe40000000a00 */
[----:B------:R-:W-:-:S04]  /*10d0*/  ISETP.NE.U32.AND P0, PT, RZ, UR4, PT ;  /* 0x00000004ff007c0c */ /* 0x000fc8000bf05070 */
[----:B------:R-:W-:-:S13]  /*10e0*/  ISETP.NE.AND.EX P0, PT, RZ, UR5, PT, P0 ;  /* 0x00000005ff007c0c */ /* 0x000fda000bf05300 */
[----:B------:R-:W-:Y:S05]  /*10f0*/  @!P0 BRA `(.L_x_14) ;  /* 0x00000000000c8947 */ /* 0x000fea0003800000 */
[----:B------:R-:W0:Y:S02]  /*1100*/  LDC.64 R2, c[0x0][0x588] ;  /* 0x00016200ff027b82 */ /* 0x000e240000000a00 */
[----:B0-----:R1:W5:Y:S01]  /*1110*/  LDG.E R0, desc[UR22][R2.64] ;  /* 0x0000001602007981 */ /* 0x001362000c1e1900 */
[----:B------:R-:W-:Y:S05]  /*1120*/  BRA `(.L_x_13) ;  /* 0x0000000000047947 */ /* 0x000fea0003800000 */
.L_x_14:
[----:B------:R-:W2:Y:S02]  /*1130*/  LDC R0, c[0x0][0x580] ;  /* 0x00016000ff007b82 */ /* 0x000ea40000000800 */
.L_x_13:
[----:B------:R-:W-:Y:S02]  /*1140*/  ULDC.64 UR4, c[0x0][0x5a0] ;  /* 0x0001680000047ab9 */ /* 0x000fe40000000a00 */
[----:B------:R-:W-:-:S04]  /*1150*/  ISETP.NE.U32.AND P0, PT, RZ, UR4, PT ;  /* 0x00000004ff007c0c */ /* 0x000fc8000bf05070 */
[----:B------:R-:W-:-:S13]  /*1160*/  ISETP.NE.AND.EX P0, PT, RZ, UR5, PT, P0 ;  /* 0x00000005ff007c0c */ /* 0x000fda000bf05300 */
[----:B------:R-:W-:Y:S05]  /*1170*/  @!P0 BRA `(.L_x_15) ;  /* 0x00000000001c8947 */ /* 0x000fea0003800000 */
[----:B01----:R-:W0:Y:S02]  /*1180*/  LDC.64 R2, c[0x0][0x5a0] ;  /* 0x00016800ff027b82 */ /* 0x003e240000000a00 */
[----:B0-----:R-:W3:Y:S02]  /*1190*/  LDG.E.64 R2, desc[UR22][R2.64] ;  /* 0x0000001602027981 */ /* 0x001ee4000c1e1b00 */
[----:B---3--:R-:W-:-:S04]  /*11a0*/  ISETP.NE.U32.AND P0, PT, R2, RZ, PT ;  /* 0x000000ff0200720c */ /* 0x008fc80003f05070 */
[----:B------:R-:W-:-:S13]  /*11b0*/  ISETP.NE.AND.EX P0, PT, R3, RZ, PT, P0 ;  /* 0x000000ff0300720c */ /* 0x000fda0003f05300 */
[----:B------:R-:W-:Y:S05]  /*11c0*/  @!P0 BRA `(.L_x_15) ;  /* 0x0000000000088947 */ /* 0x000fea0003800000 */
[----:B------:R0:W5:Y:S01]  /*11d0*/  LD.E R14, desc[UR22][R2.64] ;  /* 0x00000016020e7980 */ /* 0x000162000c101900 */
[----:B------:R-:W-:Y:S05]  /*11e0*/  BRA `(.L_x_16) ;  /* 0x0000000000207947 */ /* 0x000fea0003800000 */
.L_x_15:
[----:B------:R-:W-:Y:S02]  /*11f0*/  ULDC.64 UR4, c[0x0][0x590] ;  /* 0x0001640000047ab9 */ /* 0x000fe40000000a00 */
[----:B------:R-:W-:-:S04]  /*1200*/  ISETP.NE.U32.AND P0, PT, RZ, UR4, PT ;  /* 0x00000004ff007c0c */ /* 0x000fc8000bf05070 */
[----:B------:R-:W-:-:S13]  /*1210*/  ISETP.NE.AND.EX P0, PT, RZ, UR5, PT, P0 ;  /* 0x00000005ff007c0c */ /* 0x000fda000bf05300 */
[----:B------:R-:W-:Y:S05]  /*1220*/  @!P0 BRA `(.L_x_17) ;  /* 0x00000000000c8947 */ /* 0x000fea0003800000 */
[----:B------:R-:W3:Y:S02]  /*1230*/  LDC.64 R14, c[0x0][0x590] ;  /* 0x00016400ff0e7b82 */ /* 0x000ee40000000a00 */
[----:B---3--:R3:W5:Y:S01]  /*1240*/  LDG.E R14, desc[UR22][R14.64] ;  /* 0x000000160e0e7981 */ /* 0x008762000c1e1900 */
[----:B------:R-:W-:Y:S05]  /*1250*/  BRA `(.L_x_16) ;  /* 0x0000000000047947 */ /* 0x000fea0003800000 */
.L_x_17:
[----:B------:R-:W4:Y:S02]  /*1260*/  LDC R14, c[0x0][0x584] ;  /* 0x00016100ff0e7b82 */ /* 0x000f240000000800 */
.L_x_16:
[----:B------:R-:W-:-:S13]  /*1270*/  LOP3.LUT P0, RZ, R16, 0xff, RZ, 0xc0, !PT ;  /* 0x000000ff10ff7812 */ /* 0x000fda000780c0ff */
[----:B------:R-:W-:Y:S05]  /*1280*/  @!P0 EXIT ;  /* 0x000000000000894d */ /* 0x000fea0003800000 */
[----:B------:R-:W2:Y:S01]  /*1290*/  LDC R16, c[0x0][0x658] ;  /* 0x00019600ff107b82 */ /* 0x000ea20000000800 */
[----:B------:R-:W-:Y:S01]  /*12a0*/  LOP3.LUT R12, R12, 0x1, RZ, 0xc0, !PT ;  /* 0x000000010c0c7812 */ /* 0x000fe200078ec0ff */
[----:B------:R-:W-:Y:S01]  /*12b0*/  ULDC.64 UR6, c[0x0][0x288] ;  /* 0x0000a20000067ab9 */ /* 0x000fe20000000a00 */
[----:B------:R-:W-:Y:S01]  /*12c0*/  SHF.R.U32.HI R10, RZ, 0x2, R11 ;  /* 0x00000002ff0a7819 */ /* 0x000fe2000001160b */
[----:B------:R-:W-:Y:S01]  /*12d0*/  UIADD3 UR4, UR7, 0x7f, URZ ;  /* 0x0000007f07047890 */ /* 0x000fe2000fffe03f */
[----:B------:R-:W-:Y:S01]  /*12e0*/  SHF.R.U32.HI R13, RZ, 0x1, R9 ;  /* 0x00000001ff0d7819 */ /* 0x000fe20000011609 */
[----:B------:R-:W-:Y:S01]  /*12f0*/  IMAD.SHL.U32 R19, R12, 0x40, RZ ;  /* 0x000000400c137824 */ /* 0x000fe200078e00ff */
[----:B------:R-:W-:Y:S01]  /*1300*/  LOP3.LUT R10, R10, 0x7, RZ, 0xc0, !PT ;  /* 0x000000070a0a7812 */ /* 0x000fe200078ec0ff */
[----:B01----:R-:W0:Y:S01]  /*1310*/  LDC.64 R2, c[0x0][0x5c8] ;  /* 0x00017200ff027b82 */ /* 0x003e220000000a00 */
[----:B------:R-:W-:Y:S01]  /*1320*/  USHF.R.S32.HI UR5, URZ, 0x1f, UR4 ;  /* 0x0000001f3f057899 */ /* 0x000fe20008011404 */
[----:B---3--:R-:W-:Y:S01]  /*1330*/  LOP3.LUT R15, R13, 0x30, RZ, 0xc0, !PT ;  /* 0x000000300d0f7812 */ /* 0x008fe200078ec0ff */
[----:B------:R-:W-:Y:S01]  /*1340*/  IMAD.U32 R18, RZ, RZ, UR6 ;  /* 0x00000006ff127e24 */ /* 0x000fe2000f8e00ff */
[--C-:B------:R-:W-:Y:S01]  /*1350*/  LOP3.LUT R13, R19, 0x40, R10.reuse, 0xe2, !PT ;  /* 0x00000040130d7812 */ /* 0x100fe200078ee20a */
[----:B------:R-:W-:Y:S01]  /*1360*/  ULEA.HI UR5, UR5, UR4, URZ, 0x7 ;  /* 0x0000000405057291 */ /* 0x000fe2000f8f383f */
[----:B------:R-:W-:-:S02]  /*1370*/  IADD3 R19, RZ, -R15, -R10 ;  /* 0x8000000fff137210 */ /* 0x000fc40007ffe80a */
[----:B------:R-:W-:Y:S01]  /*1380*/  LOP3.LUT R10, R13, R15, RZ, 0xfc, !PT ;  /* 0x0000000f0d0a7212 */ /* 0x000fe200078efcff */
[----:B------:R-:W-:Y:S01]  /*1390*/  IMAD.MOV.U32 R13, RZ, RZ, -0x1 ;  /* 0xffffffffff0d7424 */ /* 0x000fe200078e00ff */
[----:B------:R-:W-:Y:S01]  /*13a0*/  USHF.R.S32.HI UR9, URZ, 0x7, UR5 ;  /* 0x000000073f097899 */ /* 0x000fe20008011405 */
[----:B------:R-:W-:Y:S01]  /*13b0*/  LOP3.LUT R9, R11, 0x3, RZ, 0xc0, !PT ;  /* 0x000000030b097812 */ /* 0x000fe200078ec0ff */
[----:B------:R-:W-:Y:S01]  /*13c0*/  IMAD.MOV.U32 R15, RZ, RZ, 0x1 ;  /* 0x00000001ff0f7424 */ /* 0x000fe200078e00ff */
[----:B------:R-:W-:Y:S01]  /*13d0*/  ULDC UR4, c[0x0][0x284] ;  /* 0x0000a10000047ab9 */ /* 0x000fe20000000800 */
[----:B------:R-:W-:Y:S01]  /*13e0*/  IMAD R23, R12, -0x40, R19 ;  /* 0xffffffc00c177824 */ /* 0x000fe200078e0213 */
[----:B------:R-:W-:Y:S01]  /*13f0*/  UISETP.LT.AND UP0, UPT, UR9, 0x1, UPT ;  /* 0x000000010900788c */ /* 0x000fe2000bf01270 */
[-C--:B--2---:R-:W-:Y:S01]  /*1400*/  SHF.L.U32 R13, R13, R16.reuse, RZ ;  /* 0x000000100d0d7219 */ /* 0x084fe200000006ff */
[----:B------:R-:W-:Y:S01]  /*1410*/  IMAD R9, R9, -0x2, R18 ;  /* 0xfffffffe09097824 */ /* 0x000fe200078e0212 */
[C---:B------:R-:W-:Y:S01]  /*1420*/  LOP3.LUT R19, R11.reuse, 0x80, RZ, 0xc0, !PT ;  /* 0x000000800b137812 */ /* 0x040fe200078ec0ff */
[----:B------:R-:W-:Y:S01]  /*1430*/  IMAD.SHL.U32 R18, R11, 0x2, RZ ;  /* 0x000000020b127824 */ /* 0x000fe200078e00ff */
[----:B------:R-:W-:Y:S01]  /*1440*/  USEL UR10, UR9, 0x1, UP0 ;  /* 0x00000001090a7887 */ /* 0x000fe20008000000 */
[----:B------:R-:W-:Y:S01]  /*1450*/  SHF.L.U32 R15, R15, R16, RZ ;  /* 0x000000100f0f7219 */ /* 0x000fe200000006ff */
[----:B------:R-:W-:Y:S01]  /*1460*/  IMAD.MOV.U32 R11, RZ, RZ, RZ ;  /* 0x000000ffff0b7224 */ /* 0x000fe200078e00ff */
[----:B------:R-:W-:Y:S01]  /*1470*/  LOP3.LUT R48, R8, 0x1, RZ, 0xfc, !PT ;  /* 0x0000000108307812 */ /* 0x000fe200078efcff */
[C---:B0-----:R-:W-:Y:S01]  /*1480*/  IMAD.SHL.U32 R21, R2.reuse, 0x80, RZ ;  /* 0x0000008002157824 */ /* 0x041fe200078e00ff */
[C---:B------:R-:W-:Y:S01]  /*1490*/  SHF.L.U64.HI R20, R2.reuse, 0x7, R3 ;  /* 0x0000000702147819 */ /* 0x040fe20000010203 */
[----:B------:R-:W-:Y:S01]  /*14a0*/  VIADD R23, R23, UR4 ;  /* 0x0000000417177c36 */ /* 0x000fe20008000000 */
[----:B------:R-:W-:Y:S01]  /*14b0*/  SHF.R.U32.HI R19, RZ, 0x7, R19 ;  /* 0x00000007ff137819 */ /* 0x000fe20000011613 */
[----:B------:R-:W-:Y:S01]  /*14c0*/  UIADD3 UR10, UR9, -UR10, URZ ;  /* 0x8000000a090a7290 */ /* 0x000fe2000fffe03f */
[----:B------:R-:W-:Y:S01]  /*14d0*/  SHF.L.U64.HI R3, R2, 0x3, R3 ;  /* 0x0000000302037819 */ /* 0x000fe20000010203 */
[----:B------:R-:W-:Y:S01]  /*14e0*/  UMOV UR4, URZ ;  /* 0x0000003f00047c82 */ /* 0x000fe20008000000 */
[----:B------:R-:W-:Y:S01]  /*14f0*/  LOP3.LUT R22, RZ, R13, RZ, 0x33, !PT ;  /* 0x0000000dff167212 */ /* 0x000fe200078e33ff */
[----:B------:R-:W-:-:S08]  /*1500*/  UMOV UR5, URZ ;  /* 0x0000003f00057c82 */ /* 0x000fd00008000000 */
.L_x_58:
[----:B------:R-:W0:Y:S01]  /*1510*/  SHFL.IDX PT, R13, R19, RZ, 0x1f ;  /* 0x00001fff130d7589 */ /* 0x000e2200000e0000 */
[----:B------:R-:W1:Y:S01]  /*1520*/  S2UR UR8, SR_CgaCtaId ;  /* 0x00000000000879c3 */ /* 0x000e620000008800 */
[----:B------:R-:W-:Y:S01]  /*1530*/  UMOV UR11, 0x400 ;  /* 0x00000400000b7882 */ /* 0x000fe20000000000 */
[----:B------:R-:W-:Y:S01]  /*1540*/  UMOV UR14, UR5 ;  /* 0x00000005000e7c82 */ /* 0x000fe20008000000 */
[----:B------:R-:W-:Y:S01]  /*1550*/  IMAD.MOV.U32 R34, RZ, RZ, RZ ;  /* 0x000000ffff227224 */ /* 0x000fe200078e00ff */
[----:B------:R-:W-:Y:S02]  /*1560*/  CS2R R40, SRZ ;  /* 0x0000000000287805 */ /* 0x000fe4000001ff00 */
[----:B------:R-:W-:Y:S02]  /*1570*/  CS2R R42, SRZ ;  /* 0x00000000002a7805 */ /* 0x000fe4000001ff00 */
[----:B------:R-:W-:Y:S01]  /*1580*/  CS2R R44, SRZ ;  /* 0x00000000002c7805 */ /* 0x000fe2000001ff00 */
[----:B------:R-:W-:Y:S01]  /*1590*/  IMAD.MOV.U32 R47, RZ, RZ, RZ ;  /* 0x000000ffff2f7224 */ /* 0x000fe200078e00ff */
[----:B--2---:R-:W2:Y:S01]  /*15a0*/  LDC R12, c[0x0][0x28c] ;  /* 0x0000a300ff0c7b82 */ /* 0x004ea20000000800 */
[----:B------:R-:W-:Y:S01]  /*15b0*/  IMAD.U32 R28, RZ, RZ, UR4 ;  /* 0x00000004ff1c7e24 */ /* 0x000fe2000f8e00ff */
[----:B------:R-:W-:-:S02]  /*15c0*/  CS2R R24, SRZ ;  /* 0x0000000000187805 */ /* 0x000fc4000001ff00 */
[----:B------:R-:W-:Y:S02]  /*15d0*/  CS2R R26, SRZ ;  /* 0x00000000001a7805 */ /* 0x000fe4000001ff00 */
[----:B------:R-:W-:Y:S02]  /*15e0*/  CS2R R36, SRZ ;  /* 0x0000000000247805 */ /* 0x000fe4000001ff00 */
[----:B------:R-:W-:Y:S02]  /*15f0*/  CS2R R38, SRZ ;  /* 0x0000000000267805 */ /* 0x000fe4000001ff00 */
[----:B0-----:R-:W-:Y:S01]  /*1600*/  R2UR UR6, R13 ;  /* 0x000000000d0672ca */ /* 0x001fe200000e0000 */
[----:B-1----:R-:W-:Y:S01]  /*1610*/  ULEA UR11, UR8, UR11, 0x18 ;  /* 0x0000000b080b7291 */ /* 0x002fe2000f8ec03f */
[----:B--2---:R-:W-:-:S11]  /*1620*/  ISETP.GE.AND P0, PT, R12, 0x1, PT ;  /* 0x000000010c00780c */ /* 0x004fd60003f06270 */
[----:B------:R-:W-:-:S04]  /*1630*/  ULEA.HI UR7, UR6, UR6, URZ, 0x1 ;  /* 0x0000000606077291 */ /* 0x000fc8000f8f083f */
[----:B------:R-:W-:-:S04]  /*1640*/  ULOP3.LUT UR7, UR7, 0x7fffe, URZ, 0xc0, !UPT ;  /* 0x0007fffe07077892 */ /* 0x000fc8000f8ec03f */
[----:B------:R-:W-:-:S03]  /*1650*/  UIADD3 UR8, UR6, -UR7, URZ ;  /* 0x8000000706087290 */ /* 0x000fc6000fffe03f */
[----:B------:R-:W-:Y:S01]  /*1660*/  UMOV UR6, URZ ;  /* 0x0000003f00067c82 */ /* 0x000fe20008000000 */
[----:B------:R-:W-:Y:S01]  /*1670*/  ULEA UR8, UR8, UR11, 0xd ;  /* 0x0000000b08087291 */ /* 0x000fe2000f8e683f */
[----:B------:R-:W-:-:S03]  /*1680*/  UMOV UR7, URZ ;  /* 0x0000003f00077c82 */ /* 0x000fc60008000000 */
[----:B------:R-:W-:-:S04]  /*1690*/  UIADD3 UR8, UR8, 0x180, URZ ;  /* 0x0000018008087890 */ /* 0x000fc8000fffe03f */
[----:B------:R-:W-:-:S04]  /*16a0*/  USHF.R.U32.HI UR8, URZ, 0x4, UR8 ;  /* 0x000000043f087899 */ /* 0x000fc80008011608 */
[----:B------:R-:W-:-:S04]  /*16b0*/  ULOP3.LUT UR8, UR8, 0x3fff, URZ, 0xc0, !UPT ;  /* 0x00003fff08087892 */ /* 0x000fc8000f8ec03f */
[----:B------:R-:W-:-:S03]  /*16c0*/  ULOP3.LUT UR12, UR8, 0x10000, URZ, 0xfc, !UPT ;  /* 0x00010000080c7892 */ /* 0x000fc6000f8efc3f */
[----:B------:R-:W-:Y:S01]  /*16d0*/  UMOV UR8, URZ ;  /* 0x0000003f00087c82 */ /* 0x000fe20008000000 */
[----:B-----5:R-:W-:Y:S08]  /*16e0*/  @!P0 BRA `(.L_x_18) ;  /* 0x00000004004c8947 */ /* 0x020ff00003800000 */
[----:B------:R-:W-:-:S13]  /*16f0*/  ISETP.NE.AND P1, PT, R48, 0x3, PT ;  /* 0x000000033000780c */ /* 0x000fda0003f25270 */
[----:B------:R-:W-:Y:S05]  /*1700*/  @!P1 BRA `(.L_x_19) ;  /* 0x0000000000049947 */ /* 0x000fea0003800000 */
[----:B------:R-:W-:Y:S01]  /*1710*/  BPT.TRAP 0x1 ;  /* 0x000000040000795c */ /* 0x000fe20000300000 */
.L_x_19:
[----:B------:R-:W-:Y:S01]  /*1720*/  ULEA UR6, UR5, UR11, 0x3 ;  /* 0x0000000b05067291 */ /* 0x000fe2000f8e183f */
[----:B------:R-:W-:-:S05]  /*1730*/  IMAD.U32 R12, RZ, RZ, UR4 ;  /* 0x00000004ff0c7e24 */ /* 0x000fca000f8e00ff */
[----:B------:R-:W-:-:S04]  /*1740*/  SHF.L.U32 R12, R12, 0x1f, RZ ;  /* 0x0000001f0c0c7819 */ /* 0x000fc800000006ff */
[----:B------:R0:W1:Y:S01]  /*1750*/  SYNCS.PHASECHK.TRANS64.TRYWAIT P0, [UR6], R12 ;  /* 0x0000000cff0075a7 */ /* 0x0000620008000146 */
[----:B------:R-:W-:Y:S05]  /*1760*/  @!P1 BRA `(.L_x_20) ;  /* 0x0000000000049947 */ /* 0x000fea0003800000 */
[----:B------:R-:W-:Y:S01]  /*1770*/  BPT.TRAP 0x1 ;  /* 0x000000040000795c */ /* 0x000fe20000300000 */
.L_x_20:
[----:B-1----:R-:W-:Y:S05]  /*1780*/  @P0 BRA `(.L_x_21) ;  /* 0x0000000000080947 */ /* 0x002fea0003800000 */
[----:B------:R-:W1:Y:S02]  /*1790*/  SYNCS.PHASECHK.TRANS64.TRYWAIT P0, [UR6], R12 ;  /* 0x0000000cff0075a7 */ /* 0x000e640008000146 */
[----:B-1----:R-:W-:Y:S05]  /*17a0*/  @!P0 BRA `(.L_x_22) ;  /* 0x0000003800588947 */ /* 0x002fea0003800000 */
.L_x_21:
[----:B------:R-:W-:Y:S01]  /*17b0*/  UIADD3 UR6, UR11, 0x36180, URZ ;  /* 0x000361800b067890 */ /* 0x000fe2000fffe03f */
[----:B------:R-:W-:Y:S01]  /*17c0*/  WARPGROUP.ARRIVE ;  /* 0x00000000000079c5 */ /* 0x000fe20000000000 */
[----:B------:R-:W-:Y:S01]  /*17d0*/  UIMAD UR7, UR5, 0x600, UR12 ;  /* 0x00000600050778a4 */ /* 0x000fe2000f8e020c */
[----:B------:R-:W-:Y:S01]  /*17e0*/  IMAD.MOV.U32 R34, RZ, RZ, RZ ;  /* 0x000000ffff227224 */ /* 0x000fe200078e00ff */
[----:B------:R-:W-:Y:S01]  /*17f0*/  USHF.R.U32.HI UR6, URZ, 0x4, UR6 ;  /* 0x000000043f067899 */ /* 0x000fe20008011606 */
[----:B------:R-:W-:Y:S01]  /*1800*/  CS2R R40, SRZ ;  /* 0x0000000000287805 */ /* 0x000fe2000001ff00 */
[----:B------:R-:W-:Y:S01]  /*1810*/  UMOV UR17, 0x40000040 ;  /* 0x4000004000117882 */ /* 0x000fe20000000000 */
[----:B------:R-:W-:Y:S01]  /*1820*/  UMOV UR19, 0x40000000 ;  /* 0x4000000000137882 */ /* 0x000fe20000000000 */
[----:B------:R-:W-:Y:S01]  /*1830*/  ULOP3.LUT UR6, UR6, 0x3fff, URZ, 0xc0, !UPT ;  /* 0x00003fff06067892 */ /* 0x000fe2000f8ec03f */
[----:B------:R-:W-:Y:S01]  /*1840*/  CS2R R42, SRZ ;  /* 0x00000000002a7805 */ /* 0x000fe2000001ff00 */
[----:B------:R-:W-:Y:S01]  /*1850*/  UMOV UR16, UR7 ;  /* 0x0000000700107c82 */ /* 0x000fe20008000000 */
[----:B------:R-:W-:Y:S01]  /*1860*/  UIADD3 UR8, UR7, 0x400, URZ ;  /* 0x0000040007087890 */ /* 0x000fe2000fffe03f */
[----:B------:R-:W-:Y:S01]  /*1870*/  CS2R R44, SRZ ;  /* 0x00000000002c7805 */ /* 0x000fe2000001ff00 */
[----:B------:R-:W-:Y:S01]  /*1880*/  ULOP3.LUT UR6, UR6, 0x10000, URZ, 0xfc, !UPT ;  /* 0x0001000006067892 */ /* 0x000fe2000f8efc3f */
[----:B------:R-:W-:-:S03]  /*1890*/  IMAD.MOV.U32 R47, RZ, RZ, RZ ;  /* 0x000000ffff2f7224 */ /* 0x000fc600078e00ff */
[----:B------:R-:W-:-:S07]  /*18a0*/  ULEA UR6, UR5, UR6, 0x6 ;  /* 0x0000000605067291 */ /* 0x000fce000f8e303f */
[----:B------:R-:W-:Y:S02]  /*18b0*/  UMOV UR18, UR6 ;  /* 0x0000000600127c82 */ /* 0x000fe40008000000 */
[----:B------:R-:W-:Y:S01]  /*18c0*/  QGMMA.64x8x32.F32.E4M3.E4M3 R24, gdesc[UR16], RZ, !UPT ;  /* 0x00000000101879f3 */ /* 0x000fe2000c7008ff */
[----:B------:R-:W-:Y:S01]  /*18d0*/  UMOV UR16, UR8 ;  /* 0x0000000800107c82 */ /* 0x000fe20008000000 */
[----:B------:R-:W-:Y:S01]  /*18e0*/  UMOV UR17, 0x40000040 ;  /* 0x4000004000117882 */ /* 0x000fe20000000000 */
[----:B------:R-:W-:Y:S01]  /*18f0*/  UIADD3 UR8, UR7, 0x402, URZ ;  /* 0x0000040207087890 */ /* 0x000fe2000fffe03f */
[----:B------:R-:W-:Y:S01]  /*1900*/  QGMMA.64x8x32.F32.E4M3.E4M3 R36, gdesc[UR16], RZ, !UPT ;  /* 0x00000000102479f3 */ /* 0x000fe2000c7008ff */
[----:B------:R-:W-:Y:S02]  /*1910*/  UIADD3 UR16, UR7, 0x2, URZ ;  /* 0x0000000207107890 */ /* 0x000fe4000fffe03f */
[----:B------:R-:W-:Y:S01]  /*1920*/  UIADD3 UR18, UR6, 0x2, URZ ;  /* 0x0000000206127890 */ /* 0x000fe2000fffe03f */
[----:B------:R-:W-:Y:S01]  /*1930*/  UMOV UR17, 0x40000040 ;  /* 0x4000004000117882 */ /* 0x000fe20000000000 */
[----:B------:R-:W-:-:S07]  /*1940*/  UMOV UR19, 0x40000000 ;  /* 0x4000000000137882 */ /* 0x000fce0000000000 */
[----:B------:R-:W-:Y:S01]  /*1950*/  QGMMA.64x8x32.F32.E4M3.E4M3 R24, gdesc[UR16], R24 ;  /* 0x00000000101879f3 */ /* 0x000fe20008700818 */
[----:B------:R-:W-:Y:S01]  /*1960*/  UMOV UR16, UR8 ;  /* 0x0000000800107c82 */ /* 0x000fe20008000000 */
[----:B------:R-:W-:Y:S01]  /*1970*/  UMOV UR17, 0x40000040 ;  /* 0x4000004000117882 */ /* 0x000fe20000000000 */
[----:B------:R-:W-:Y:S01]  /*1980*/  UIADD3 UR8, UR7, 0x404, URZ ;  /* 0x0000040407087890 */ /* 0x000fe2000fffe03f */
[----:B------:R-:W-:Y:S01]  /*1990*/  QGMMA.64x8x32.F32.E4M3.E4M3 R36, gdesc[UR16], R36 ;  /* 0x00000000102479f3 */ /* 0x000fe20008700824 */
[----:B------:R-:W-:Y:S02]  /*19a0*/  UIADD3 UR16, UR7, 0x4, URZ ;  /* 0x0000000407107890 */ /* 0x000fe4000fffe03f */
[----:B------:R-:W-:Y:S01]  /*19b0*/  UIADD3 UR18, UR6, 0x4, URZ ;  /* 0x0000000406127890 */ /* 0x000fe2000fffe03f */
[----:B------:R-:W-:Y:S01]  /*19c0*/  UMOV UR17, 0x40000040 ;  /* 0x4000004000117882 */ /* 0x000fe20000000000 */
[----:B------:R-:W-:-:S07]  /*19d0*/  UMOV UR19, 0x40000000 ;  /* 0x4000000000137882 */ /* 0x000fce0000000000 */
[----:B------:R-:W-:Y:S01]  /*19e0*/  QGMMA.64x8x32.F32.E4M3.E4M3 R24, gdesc[UR16], R24 ;  /* 0x00000000101879f3 */ /* 0x000fe20008700818 */
[----:B------:R-:W-:Y:S01]  /*19f0*/  UMOV UR16, UR8 ;  /* 0x0000000800107c82 */ /* 0x000fe20008000000 */
[----:B------:R-:W-:Y:S02]  /*1a00*/  UMOV UR17, 0x40000040 ;  /* 0x4000004000117882 */ /* 0x000fe40000000000 */
[----:B------:R-:W-:Y:S01]  /*1a10*/  QGMMA.64x8x32.F32.E4M3.E4M3 R36, gdesc[UR16], R36 ;  /* 0x00000000102479f3 */ /* 0x000fe20008700824 */
[----:B------:R-:W-:Y:S02]  /*1a20*/  UIADD3 UR16, UR7, 0x6, URZ ;  /* 0x0000000607107890 */ /* 0x000fe4000fffe03f */
[----:B------:R-:W-:Y:S02]  /*1a30*/  UIADD3 UR18, UR6, 0x6, URZ ;  /* 0x0000000606127890 */ /* 0x000fe4000fffe03f */
[----:B------:R-:W-:Y:S01]  /*1a40*/  UIADD3 UR7, UR7, 0x406, URZ ;  /* 0x0000040607077890 */ /* 0x000fe2000fffe03f */
[----:B------:R-:W-:Y:S01]  /*1a50*/  ULDC UR6, c[0x0][0x50c] ;  /* 0x0001430000067ab9 */ /* 0x000fe20000000800 */
[----:B------:R-:W-:Y:S01]  /*1a60*/  UMOV UR17, 0x40000040 ;  /* 0x4000004000117882 */ /* 0x000fe20000000000 */
[----:B------:R-:W-:Y:S01]  /*1a70*/  UMOV UR19, 0x40000000 ;  /* 0x4000000000137882 */ /* 0x000fe20000000000 */
[----:B------:R-:W-:-:S03]  /*1a80*/  UISETP.NE.AND UP0, UPT, UR6, 0x4, UPT ;  /* 0x000000040600788c */ /* 0x000fc6000bf05270 */
[----:B------:R-:W-:Y:S01]  /*1a90*/  UMOV UR6, 0x4 ;  /* 0x0000000400067882 */ /* 0x000fe20000000000 */
[----:B------:R-:W-:Y:S01]  /*1aa0*/  QGMMA.64x8x32.F32.E4M3.E4M3 R24, gdesc[UR16], R24 ;  /* 0x00000000101879f3 */ /* 0x000fe20008700818 */
[----:B------:R-:W-:Y:S01]  /*1ab0*/  UMOV UR16, UR7 ;  /* 0x0000000700107c82 */ /* 0x000fe20008000000 */
[----:B------:R-:W-:Y:S01]  /*1ac0*/  USEL UR7, URZ, 0x1, UP0 ;  /* 0x000000013f077887 */ /* 0x000fe20008000000 */
[----:B------:R-:W-:Y:S02]  /*1ad0*/  UMOV UR17, 0x40000040 ;  /* 0x4000004000117882 */ /* 0x000fe40000000000 */
[----:B------:R-:W-:Y:S03]  /*1ae0*/  QGMMA.64x8x32.F32.E4M3.E4M3 R36, gdesc[UR16], R36, gsb0 ;  /* 0x00000000102479f3 */ /* 0x000fe60008000824 */
[----:B------:R-:W-:-:S13]  /*1af0*/  ISETP.NE.AND P0, PT, RZ, UR7, PT ;  /* 0x00000007ff007c0c */ /* 0x000fda000bf05270 */
[----:B------:R-:W-:Y:S05]  /*1b00*/  @!P0 BRA `(.L_x_23) ;  /* 0x0000000000288947 */ /* 0x000fea0003800000 */
[----:B------:R-:W-:Y:S02]  /*1b10*/  WARPGROUP.DEPBAR.LE gsb0, 0x0 ;  /* 0x00008000000079c5 */ /* 0x000fe40000010000 */
[----:B------:R-:W-:-:S01]  /*1b20*/  FADD R47, RZ, R24 ;  /* 0x00000018ff2f7221 */ /* 0x000fc20000000000 */
[----:B------:R-:W-:Y:S01]  /*1b30*/  FADD R44, RZ, R25 ;  /* 0x00000019ff2c7221 */ /* 0x000fe20000000000 */
[----:B------:R-:W-:-:S01]  /*1b40*/  FADD R45, RZ, R26 ;  /* 0x0000001aff2d7221 */ /* 0x000fc20000000000 */
[----:B------:R-:W-:Y:S01]  /*1b50*/  FADD R42, RZ, R27 ;  /* 0x0000001bff2a7221 */ /* 0x000fe20000000000 */
[----:B------:R-:W-:-:S01]  /*1b60*/  FADD R43, RZ, R36 ;  /* 0x00000024ff2b7221 */ /* 0x000fc20000000000 */
[----:B------:R-:W-:Y:S01]  /*1b70*/  FADD R40, RZ, R37 ;  /* 0x00000025ff287221 */ /* 0x000fe20000000000 */
[----:B------:R-:W-:-:S01]  /*1b80*/  FADD R41, RZ, R38 ;  /* 0x00000026ff297221 */ /* 0x000fc20000000000 */
[----:B------:R-:W-:Y:S01]  /*1b90*/  FADD R34, RZ, R39 ;  /* 0x00000027ff227221 */ /* 0x000fe20000000000 */
[----:B------:R-:W-:-:S06]  /*1ba0*/  UMOV UR6, URZ ;  /* 0x0000003f00067c82 */ /* 0x000fcc0008000000 */
.L_x_23:
[----:B------:R-:W-:-:S04]  /*1bb0*/  UIADD3 UR14, UR5, 0x1, URZ ;  /* 0x00000001050e7890 */ /* 0x000fc8000fffe03f */
[----:B------:R-:W-:-:S04]  /*1bc0*/  UISETP.NE.AND UP0, UPT, UR14, 0x9, UPT ;  /* 0x000000090e00788c */ /* 0x000fc8000bf05270 */
[----:B------:R-:W-:Y:S02]  /*1bd0*/  USEL UR8, URZ, 0x1, UP0 ;  /* 0x000000013f087887 */ /* 0x000fe40008000000 */
[----:B------:R-:W-:Y:S02]  /*1be0*/  USEL UR14, UR14, URZ, UP0 ;  /* 0x0000003f0e0e7287 */ /* 0x000fe40008000000 */
[----:B------:R-:W-:-:S06]  /*1bf0*/  ULOP3.LUT UR8, UR4, UR8, URZ, 0x3c, !UPT ;  /* 0x0000000804087292 */ /* 0x000fcc000f8e3c3f */
[----:B------:R-:W-:Y:S01]  /*1c00*/  IMAD.U32 R28, RZ, RZ, UR8 ;  /* 0x00000008ff1c7e24 */ /* 0x000fe2000f8e00ff */
[----:B------:R-:W-:-:S06]  /*1c10*/  UMOV UR8, 0x1 ;  /* 0x0000000100087882 */ /* 0x000fcc0000000000 */
.L_x_18:
[----:B------:R-:W-:-:S06]  /*1c20*/  UISETP.GE.AND UP0, UPT, UR10, 0x1, UPT ;  /* 0x000000010a00788c */ /* 0x000fcc000bf06270 */
[----:B------:R-:W-:-:S13]  /*1c30*/  PLOP3.LUT P0, PT, PT, PT, UP0, 0x80, 0x0 ;  /* 0x000000000000781c */ /* 0x000fda0003f0f008 */
[----:B------:R-:W-:Y:S05]  /*1c40*/  @!P0 BRA `(.L_x_24) ;  /* 0x0000000400948947 */ /* 0x000fea0003800000 */
[----:B01----:R-:W-:Y:S01]  /*1c50*/  IMAD.U32 R12, RZ, RZ, UR10 ;  /* 0x0000000aff0c7e24 */ /* 0x003fe2000f8e00ff */
[----:B------:R-:W-:Y:S01]  /*1c60*/  ULDC UR24, c[0x0][0x50c] ;  /* 0x0001430000187ab9 */ /* 0x000fe20000000800 */
[----:B------:R-:W-:-:S07]  /*1c70*/  IMAD.U32 R13, RZ, RZ, UR5 ;  /* 0x00000005ff0d7e24 */ /* 0x000fce000f8e00ff */
.L_x_32:
[----:B------:R-:W-:-:S13]  /*1c80*/  ISETP.NE.AND P1, PT, R48, 0x3, PT ;  /* 0x000000033000780c */ /* 0x000fda0003f25270 */
[----:B------:R-:W-:Y:S05]  /*1c90*/  @!P1 BRA `(.L_x_25) ;  /* 0x0000000000049947 */ /* 0x000fea0003800000 */
[----:B------:R-:W-:Y:S01]  /*1ca0*/  BPT.TRAP 0x1 ;  /* 0x000000040000795c */ /* 0x000fe20000300000 */
.L_x_25:
[----:B------:R-:W0:Y:S01]  /*1cb0*/  S2UR UR15, SR_CgaCtaId ;  /* 0x00000000000f79c3 */ /* 0x000e220000008800 */
[----:B------:R-:W-:Y:S01]  /*1cc0*/  UMOV UR11, 0x400 ;  /* 0x00000400000b7882 */ /* 0x000fe20000000000 */
[----:B------:R-:W-:Y:S01]  /*1cd0*/  SHF.L.U32 R16, R28, 0x1f, RZ ;  /* 0x0000001f1c107819 */ /* 0x000fe200000006ff */
[----:B0-----:R-:W-:-:S04]  /*1ce0*/  ULEA UR11, UR15, UR11, 0x18 ;  /* 0x0000000b0f0b7291 */ /* 0x001fc8000f8ec03f */
[----:B------:R-:W-:-:S09]  /*1cf0*/  ULEA UR15, UR14, UR11, 0x3 ;  /* 0x0000000b0e0f7291 */ /* 0x000fd2000f8e183f */
[----:B------:R0:W1:Y:S01]  /*1d00*/  SYNCS.PHASECHK.TRANS64.TRYWAIT P0, [UR15], R16 ;  /* 0x00000010ff0075a7 */ /* 0x000062000800014f */
[----:B------:R-:W-:Y:S05]  /*1d10*/  @!P1 BRA `(.L_x_26) ;  /* 0x0000000000049947 */ /* 0x000fea0003800000 */
[----:B------:R-:W-:Y:S01]  /*1d20*/  BPT.TRAP 0x1 ;  /* 0x000000040000795c */ /* 0x000fe20000300000 */
.L_x_26:
[----:B-1----:R-:W-:Y:S05]  /*1d30*/  @P0 BRA `(.L_x_27) ;  /* 0x0000000000080947 */ /* 0x002fea0003800000 */
[----:B------:R-:W1:Y:S02]  /*1d40*/  SYNCS.PHASECHK.TRANS64.TRYWAIT P0, [UR15], R16 ;  /* 0x00000010ff0075a7 */ /* 0x000e64000800014f */
[----:B-1----:R-:W-:Y:S05]  /*1d50*/  @!P0 BRA `(.L_x_28) ;  /* 0x0000003400048947 */ /* 0x002fea0003800000 */
.L_x_27:
[----:B------:R-:W-:Y:S01]  /*1d60*/  UIADD3 UR15, UR11, 0x36180, URZ ;  /* 0x000361800b0f7890 */ /* 0x000fe2000fffe03f */
[----:B------:R-:W-:Y:S01]  /*1d70*/  WARPGROUP.ARRIVE ;  /* 0x00000000000079c5 */ /* 0x000fe20000000000 */
[----:B------:R-:W-:Y:S02]  /*1d80*/  UISETP.NE.AND UP0, UPT, UR7, URZ, UPT ;  /* 0x0000003f0700728c */ /* 0x000fe4000bf05270 */
[----:B------:R-:W-:Y:S02]  /*1d90*/  USHF.R.U32.HI UR15, URZ, 0x4, UR15 ;  /* 0x000000043f0f7899 */ /* 0x000fe4000801160f */
[----:B------:R-:W-:Y:S02]  /*1da0*/  USEL UR8, UR8, URZ, !UP0 ;  /* 0x0000003f08087287 */ /* 0x000fe4000c000000 */
[----:B------:R-:W-:Y:S02]  /*1db0*/  ULOP3.LUT UR15, UR15, 0x3fff, URZ, 0xc0, !UPT ;  /* 0x00003fff0f0f7892 */ /* 0x000fe4000f8ec03f */
[----:B------:R-:W-:-:S02]  /*1dc0*/  UISETP.NE.U32.AND UP0, UPT, UR8, URZ, UPT ;  /* 0x0000003f0800728c */ /* 0x000fc4000bf05070 */
[----:B------:R-:W-:Y:S02]  /*1dd0*/  ULOP3.LUT UR7, UR15, 0x10000, URZ, 0xfc, !UPT ;  /* 0x000100000f077892 */ /* 0x000fe4000f8efc3f */
[----:B------:R-:W-:Y:S02]  /*1de0*/  UIMAD UR8, UR14, 0x600, UR12 ;  /* 0x000006000e0878a4 */ /* 0x000fe4000f8e020c */
[----:B------:R-:W-:Y:S02]  /*1df0*/  ULEA UR7, UR14, UR7, 0x6 ;  /* 0x000000070e077291 */ /* 0x000fe4000f8e303f */
[----:B------:R-:W-:Y:S01]  /*1e00*/  UIADD3 UR15, UR8, 0x400, URZ ;  /* 0x00000400080f7890 */ /* 0x000fe2000fffe03f */
[----:B------:R-:W-:Y:S02]  /*1e10*/  UMOV UR17, 0x40000040 ;  /* 0x4000004000117882 */ /* 0x000fe40000000000 */
[----:B------:R-:W-:Y:S01]  /*1e20*/  UMOV UR16, UR8 ;  /* 0x0000000800107c82 */ /* 0x000fe20008000000 */
[----:B------:R-:W-:Y:S01]  /*1e30*/  UMOV UR19, 0x40000000 ;  /* 0x4000000000137882 */ /* 0x000fe20000000000 */
[----:B------:R-:W-:Y:S01]  /*1e40*/  UMOV UR18, UR7 ;  /* 0x0000000700127c82 */ /* 0x000fe20008000000 */
[----:B------:R-:W-:Y:S01]  /*1e50*/  UIADD3 UR6, UR6, 0x4, URZ ;  /* 0x0000000406067890 */ /* 0x000fe2000fffe03f */
[----:B------:R-:W-:Y:S01]  /*1e60*/  QGMMA.64x8x32.F32.E4M3.E4M3 R24, gdesc[UR16], R24, UP0 ;  /* 0x00000000101879f3 */ /* 0x000fe2000bf00818 */
[----:B------:R-:W-:Y:S01]  /*1e70*/  UMOV UR16, UR15 ;  /* 0x0000000f00107c82 */ /* 0x000fe20008000000 */
[----:B------:R-:W-:Y:S01]  /*1e80*/  UMOV UR17, 0x40000040 ;  /* 0x4000004000117882 */ /* 0x000fe20000000000 */
[----:B------:R-:W-:Y:S01]  /*1e90*/  UIADD3 UR15, UR8, 0x402, URZ ;  /* 0x00000402080f7890 */ /* 0x000fe2000fffe03f */
[----:B------:R-:W-:Y:S01]  /*1ea0*/  QGMMA.64x8x32.F32.E4M3.E4M3 R36, gdesc[UR16], R36, UP0 ;  /* 0x00000000102479f3 */ /* 0x000fe2000bf00824 */
[----:B------:R-:W-:-:S02]  /*1eb0*/  UIADD3 UR16, UR8, 0x2, URZ ;  /* 0x0000000208107890 */ /* 0x000fc4000fffe03f */
[----:B------:R-:W-:Y:S01]  /*1ec0*/  UIADD3 UR18, UR7, 0x2, URZ ;  /* 0x0000000207127890 */ /* 0x000fe2000fffe03f */
[----:B------:R-:W-:Y:S01]  /*1ed0*/  UMOV UR17, 0x40000040 ;  /* 0x4000004000117882 */ /* 0x000fe20000000000 */
[----:B------:R-:W-:Y:S01]  /*1ee0*/  UMOV UR19, 0x40000000 ;  /* 0x4000000000137882 */ /* 0x000fe20000000000 */
[----:B------:R-:W-:-:S06]  /*1ef0*/  UISETP.NE.AND UP0, UPT, UR6, UR24, UPT ;  /* 0x000000180600728c */ /* 0x000fcc000bf05270 */
        /* <DEDUP_REMOVED lines=16> */
[----:B------:R-:W-:Y:S01]  /*2000*/  UMOV UR17, 0x40000040 ;  /* 0x4000004000117882 */ /* 0x000fe20000000000 */
[----:B------:R-:W-:Y:S01]  /*2010*/  UMOV UR19, 0x40000000 ;  /* 0x4000000000137882 */ /* 0x000fe20000000000 */
[----:B------:R-:W-:-:S06]  /*2020*/  USEL UR7, URZ, 0x1, UP0 ;  /* 0x000000013f077887 */ /* 0x000fcc0008000000 */
[----:B------:R-:W-:Y:S01]  /*2030*/  ISETP.NE.AND P0, PT, RZ, UR7, PT ;  /* 0x00000007ff007c0c */ /* 0x000fe2000bf05270 */
[----:B------:R-:W-:Y:S01]  /*2040*/  QGMMA.64x8x32.F32.E4M3.E4M3 R24, gdesc[UR16], R24 ;  /* 0x00000000101879f3 */ /* 0x000fe20008700818 */
[----:B------:R-:W-:Y:S01]  /*2050*/  UMOV UR16, UR8 ;  /* 0x0000000800107c82 */ /* 0x000fe20008000000 */
[----:B------:R-:W-:Y:S02]  /*2060*/  UMOV UR17, 0x40000040 ;  /* 0x4000004000117882 */ /* 0x000fe40000000000 */
[----:B------:R-:W-:Y:S03]  /*2070*/  QGMMA.64x8x32.F32.E4M3.E4M3 R36, gdesc[UR16], R36, gsb0 ;  /* 0x00000000102479f3 */ /* 0x000fe60008000824 */
[----:B------:R-:W-:-:S05]  /*2080*/  WARPGROUP.DEPBAR.LE gsb0, 0x1 ;  /* 0x00008000000079c5 */ /* 0x000fca0000010100 */
[----:B------:R-:W-:Y:S05]  /*2090*/  @!P0 BRA `(.L_x_29) ;  /* 0x0000000000288947 */ /* 0x000fea0003800000 */
[----:B------:R-:W-:Y:S02]  /*20a0*/  WARPGROUP.DEPBAR.LE gsb0, 0x0 ;  /* 0x00008000000079c5 */ /* 0x000fe40000010000 */
[----:B------:R-:W-:-:S01]  /*20b0*/  FADD R47, R24, R47 ;  /* 0x0000002f182f7221 */ /* 0x000fc20000000000 */
[----:B------:R-:W-:Y:S01]  /*20c0*/  FADD R44, R25, R44 ;  /* 0x0000002c192c7221 */ /* 0x000fe20000000000 */
[----:B------:R-:W-:-:S01]  /*20d0*/  FADD R45, R26, R45 ;  /* 0x0000002d1a2d7221 */ /* 0x000fc20000000000 */
[----:B------:R-:W-:Y:S01]  /*20e0*/  FADD R42, R27, R42 ;  /* 0x0000002a1b2a7221 */ /* 0x000fe20000000000 */
[----:B------:R-:W-:-:S01]  /*20f0*/  FADD R43, R36, R43 ;  /* 0x0000002b242b7221 */ /* 0x000fc20000000000 */
[----:B------:R-:W-:Y:S01]  /*2100*/  FADD R40, R37, R40 ;  /* 0x0000002825287221 */ /* 0x000fe20000000000 */
[----:B------:R-:W-:-:S01]  /*2110*/  FADD R41, R38, R41 ;  /* 0x0000002926297221 */ /* 0x000fc20000000000 */
[----:B------:R-:W-:Y:S01]  /*2120*/  FADD R34, R34, R39 ;  /* 0x0000002722227221 */ /* 0x000fe20000000000 */
[----:B------:R-:W-:-:S06]  /*2130*/  UMOV UR6, URZ ;  /* 0x0000003f00067c82 */ /* 0x000fcc0008000000 */
.L_x_29:
[----:B------:R-:W-:Y:S05]  /*2140*/  @!P1 BRA `(.L_x_30) ;  /* 0x0000000000049947 */ /* 0x000fea0003800000 */
[----:B------:R-:W-:Y:S01]  /*2150*/  BPT.TRAP 0x1 ;  /* 0x000000040000795c */ /* 0x000fe20000300000 */
.L_x_30:
[----:B------:R-:W-:-:S13]  /*2160*/  ISETP.NE.AND P0, PT, R5, RZ, PT ;  /* 0x000000ff0500720c */ /* 0x000fda0003f05270 */
[----:B01----:R-:W-:-:S05]  /*2170*/  @P0 LEA R16, R13, UR11, 0x3 ;  /* 0x0000000b0d100c11 */ /* 0x003fca000f8e18ff */
[----:B------:R-:W-:-:S05]  /*2180*/  @P0 VIADD R31, R16, 0x48 ;  /* 0x00000048101f0836 */ /* 0x000fca0000000000 */
[----:B------:R-:W-:-:S04]  /*2190*/  @P0 PRMT R31, R4, 0x654, R31 ;  /* 0x00000654041f0816 */ /* 0x000fc8000000001f */
[----:B------:R0:W-:Y:S01]  /*21a0*/  @P0 SYNCS.ARRIVE.TRANS64.RED.A1T0 RZ, [R31+URZ], RZ ;  /* 0x000000ff1fff09a7 */ /* 0x0001e2000810043f */
[----:B------:R-:W-:-:S13]  /*21b0*/  ISETP.GT.U32.AND P0, PT, R8, 0x1, PT ;  /* 0x000000010800780c */ /* 0x000fda0003f04070 */
[----:B0-----:R-:W-:Y:S05]  /*21c0*/  @P0 BRA `(.L_x_31) ;  /* 0x0000000000040947 */ /* 0x001fea0003800000 */
[----:B------:R-:W-:Y:S01]  /*21d0*/  BPT.TRAP 0x1 ;  /* 0x000000040000795c */ /* 0x000fe20000300000 */
.L_x_31:
[----:B------:R-:W-:Y:S01]  /*21e0*/  UIADD3 UR14, UR14, 0x1, URZ ;  /* 0x000000010e0e7890 */ /* 0x000fe2000fffe03f */
[C---:B------:R-:W-:Y:S01]  /*21f0*/  ISETP.GT.AND P1, PT, R12.reuse, 0x1, PT ;  /* 0x000000010c00780c */ /* 0x040fe20003f24270 */
[----:B------:R-:W-:Y:S02]  /*2200*/  VIADD R13, R13, 0x1 ;  /* 0x000000010d0d7836 */ /* 0x000fe40000000000 */
[----:B------:R-:W-:Y:S01]  /*2210*/  UISETP.NE.AND UP0, UPT, UR14, 0x9, UPT ;  /* 0x000000090e00788c */ /* 0x000fe2000bf05270 */
[----:B------:R-:W-:Y:S02]  /*2220*/  VIADD R12, R12, 0xffffffff ;  /* 0xffffffff0c0c7836 */ /* 0x000fe40000000000 */
[C---:B------:R-:W-:Y:S01]  /*2230*/  ISETP.NE.AND P0, PT, R13.reuse, 0x9, PT ;  /* 0x000000090d00780c */ /* 0x040fe20003f05270 */
[----:B------:R-:W-:Y:S02]  /*2240*/  USEL UR8, URZ, 0x1, UP0 ;  /* 0x000000013f087887 */ /* 0x000fe40008000000 */
[----:B------:R-:W-:Y:S01]  /*2250*/  USEL UR14, UR14, URZ, UP0 ;  /* 0x0000003f0e0e7287 */ /* 0x000fe20008000000 */
[----:B------:R-:W-:-:S03]  /*2260*/  SEL R13, R13, RZ, P0 ;  /* 0x000000ff0d0d7207 */ /* 0x000fc60000000000 */
[----:B------:R-:W-:Y:S01]  /*2270*/  LOP3.LUT R28, R28, UR8, RZ, 0x3c, !PT ;  /* 0x000000081c1c7c12 */ /* 0x000fe2000f8e3cff */
[----:B------:R-:W-:Y:S01]  /*2280*/  UMOV UR8, 0x1 ;  /* 0x0000000100087882 */ /* 0x000fe20000000000 */
[----:B------:R-:W-:Y:S06]  /*2290*/  @P1 BRA `(.L_x_32) ;  /* 0xfffffff800781947 */ /* 0x000fec000383ffff */
.L_x_24:
[----:B------:R-:W-:Y:S01]  /*22a0*/  UISETP.NE.AND UP0, UPT, UR6, URZ, UPT ;  /* 0x0000003f0600728c */ /* 0x000fe2000bf05270 */
[----:B01----:R-:W0:Y:S03]  /*22b0*/  LDC R12, c[0x0][0x28c] ;  /* 0x0000a300ff0c7b82 */ /* 0x003e260000000800 */
[----:B------:R-:W-:-:S06]  /*22c0*/  USEL UR6, URZ, 0x1, !UP0 ;  /* 0x000000013f067887 */ /* 0x000fcc000c000000 */
[----:B------:R-:W-:Y:S02]  /*22d0*/  ISETP.NE.AND P0, PT, RZ, UR6, PT ;  /* 0x00000006ff007c0c */ /* 0x000fe4000bf05270 */
[----:B0-----:R-:W-:-:S11]  /*22e0*/  ISETP.GE.AND P1, PT, R12, 0x1, PT ;  /* 0x000000010c00780c */ /* 0x001fd60003f26270 */
[----:B------:R-:W-:Y:S05]  /*22f0*/  @!P0 BRA `(.L_x_33) ;  /* 0x0000000000248947 */ /* 0x000fea0003800000 */
[----:B------:R-:W-:Y:S02]  /*2300*/  WARPGROUP.DEPBAR.LE gsb0, 0x0 ;  /* 0x00008000000079c5 */ /* 0x000fe40000010000 */
[----:B------:R-:W-:Y:S01]  /*2310*/  FADD R47, R24, R47 ;  /* 0x0000002f182f7221 */ /* 0x000fe20000000000 */
[----:B------:R-:W-:Y:S01]  /*2320*/  FADD R44, R25, R44 ;  /* 0x0000002c192c7221 */ /* 0x000fe20000000000 */
[----:B------:R-:W-:Y:S01]  /*2330*/  FADD R45, R26, R45 ;  /* 0x0000002d1a2d7221 */ /* 0x000fe20000000000 */
[----:B------:R-:W-:Y:S01]  /*2340*/  FADD R42, R27, R42 ;  /* 0x0000002a1b2a7221 */ /* 0x000fe20000000000 */
[----:B------:R-:W-:Y:S01]  /*2350*/  FADD R43, R36, R43 ;  /* 0x0000002b242b7221 */ /* 0x000fe20000000000 */
[----:B------:R-:W-:Y:S01]  /*2360*/  FADD R40, R37, R40 ;  /* 0x0000002825287221 */ /* 0x000fe20000000000 */
[----:B------:R-:W-:Y:S01]  /*2370*/  FADD R41, R38, R41 ;  /* 0x0000002926297221 */ /* 0x000fe20000000000 */
[----:B------:R-:W-:-:S07]  /*2380*/  FADD R34, R34, R39 ;  /* 0x0000002722227221 */ /* 0x000fce0000000000 */
.L_x_33:
[----:B------:R-:W-:Y:S02]  /*2390*/  WARPGROUP.DEPBAR.LE gsb0, 0x0 ;  /* 0x00008000000079c5 */ /* 0x000fe40000010000 */
[----:B------:R-:W-:Y:S05]  /*23a0*/  @!P1 BRA `(.L_x_34) ;  /* 0x0000000000489947 */ /* 0x000fea0003800000 */
[----:B------:R-:W-:-:S13]  /*23b0*/  ISETP.NE.AND P0, PT, R48, 0x3, PT ;  /* 0x000000033000780c */ /* 0x000fda0003f05270 */
[----:B------:R-:W-:Y:S05]  /*23c0*/  @!P0 BRA `(.L_x_35) ;  /* 0x0000000000048947 */ /* 0x000fea0003800000 */
[----:B------:R-:W-:Y:S01]  /*23d0*/  BPT.TRAP 0x1 ;  /* 0x000000040000795c */ /* 0x000fe20000300000 */
.L_x_35:
[----:B------:R-:W-:-:S13]  /*23e0*/  ISETP.NE.AND P0, PT, R5, RZ, PT ;  /* 0x000000ff0500720c */ /* 0x000fda0003f05270 */
[----:B------:R-:W-:-:S05]  /*23f0*/  VOTEU.ANY UP0, P0 ;  /* 0x00000000003f7886 */ /* 0x000fca0000000100 */
[----:B------:R-:W-:-:S06]  /*2400*/  @UP0 UIADD3 UR6, UR10, UR5, URZ ;  /* 0x000000050a060290 */ /* 0x000fcc000fffe03f */
[----:B------:R-:W-:Y:S02]  /*2410*/  IMAD.U32 R12, RZ, RZ, UR6 ;  /* 0x00000006ff0c7e24 */ /* 0x000fe4000f8e00ff */
[----:B------:R-:W-:Y:S02]  /*2420*/  IMAD.U32 R25, RZ, RZ, UR6 ;  /* 0x00000006ff197e24 */ /* 0x000fe4000f8e00ff */
[----:B------:R-:W-:-:S05]  /*2430*/  @P0 IMAD.WIDE.U32 R12, R12, 0x38e38e39, RZ ;  /* 0x38e38e390c0c0825 */ /* 0x000fca00078e00ff */
[----:B------:R-:W-:-:S05]  /*2440*/  @P0 SHF.R.U32.HI R12, RZ, 0x1, R13 ;  /* 0x00000001ff0c0819 */ /* 0x000fca000001160d */
[----:B------:R-:W-:-:S05]  /*2450*/  @P0 IMAD R12, R12, -0x9, R25 ;  /* 0xfffffff70c0c0824 */ /* 0x000fca00078e0219 */
[----:B------:R-:W-:-:S05]  /*2460*/  @P0 LEA R12, R12, UR11, 0x3 ;  /* 0x0000000b0c0c0c11 */ /* 0x000fca000f8e18ff */
[----:B------:R-:W-:-:S05]  /*2470*/  @P0 VIADD R13, R12, 0x48 ;  /* 0x000000480c0d0836 */ /* 0x000fca0000000000 */
[----:B------:R-:W-:-:S04]  /*2480*/  @P0 PRMT R13, R4, 0x654, R13 ;  /* 0x00000654040d0816 */ /* 0x000fc8000000000d */
[----:B------:R0:W-:Y:S01]  /*2490*/  @P0 SYNCS.ARRIVE.TRANS64.RED.A1T0 RZ, [R13+URZ], RZ ;  /* 0x000000ff0dff09a7 */ /* 0x0001e2000810043f */
[----:B------:R-:W-:-:S13]  /*24a0*/  ISETP.GT.U32.AND P0, PT, R8, 0x1, PT ;  /* 0x000000010800780c */ /* 0x000fda0003f04070 */
[----:B0-----:R-:W-:Y:S05]  /*24b0*/  @P0 BRA `(.L_x_34) ;  /* 0x0000000000040947 */ /* 0x001fea0003800000 */
[----:B------:R-:W-:Y:S01]  /*24c0*/  BPT.TRAP 0x1 ;  /* 0x000000040000795c */ /* 0x000fe20000300000 */
.L_x_34:
[----:B------:R-:W-:Y:S01]  /*24d0*/  IMAD.SHL.U32 R26, R17, 0x8, RZ ;  /* 0x00000008111a7824 */ /* 0x000fe200078e00ff */
[----:B------:R-:W-:Y:S01]  /*24e0*/  UIADD3 UR5, UR9, UR5, URZ ;  /* 0x0000000509057290 */ /* 0x000fe2000fffe03f */
[----:B------:R-:W-:Y:S01]  /*24f0*/  SHF.R.S32.HI R37, RZ, 0x1f, R35 ;  /* 0x0000001fff257819 */ /* 0x000fe20000011423 */
[----:B------:R-:W-:Y:S01]  /*2500*/  ULDC UR11, c[0x0][0x288] ;  /* 0x0000a200000b7ab9 */ /* 0x000fe20000000800 */
[----:B------:R-:W-:Y:S01]  /*2510*/  IMAD R38, R29, 0xc0, RZ ;  /* 0x000000c01d267824 */ /* 0x000fe200078e02ff */
[C---:B------:R-:W-:Y:S01]  /*2520*/  LOP3.LUT R24, R26.reuse, 0x6, R18, 0xf8, !PT ;  /* 0x000000061a187812 */ /* 0x040fe200078ef812 */
[----:B------:R-:W-:Y:S01]  /*2530*/  ULDC.64 UR6, c[0x0][0x5d0] ;  /* 0x0001740000067ab9 */ /* 0x000fe20000000a00 */
[----:B------:R-:W-:Y:S01]  /*2540*/  UISETP.GT.U32.AND UP0, UPT, UR5, 0x8, UPT ;  /* 0x000000080500788c */ /* 0x000fe2000bf04070 */
[----:B------:R-:W-:Y:S01]  /*2550*/  ISETP.GE.AND P0, PT, R26, UR11, PT ;  /* 0x0000000b1a007c0c */ /* 0x000fe2000bf06270 */
[----:B------:R-:W-:Y:S01]  /*2560*/  IMAD R12, R37, UR6, RZ ;  /* 0x00000006250c7c24 */ /* 0x000fe2000f8e02ff */
[----:B------:R-:W-:Y:S01]  /*2570*/  SHF.R.S32.HI R25, RZ, 0x1f, R24 ;  /* 0x0000001fff197819 */ /* 0x000fe20000011418 */
[----:B------:R-:W-:Y:S01]  /*2580*/  ULDC UR12, c[0x0][0x284] ;  /* 0x0000a100000c7ab9 */ /* 0x000fe20000000800 */
[----:B------:R-:W-:Y:S01]  /*2590*/  UISETP.LT.U32.AND UP0, UPT, UR9, 0x9, UP0 ;  /* 0x000000090900788c */ /* 0x000fe20008701070 */
[----:B------:R-:W-:Y:S01]  /*25a0*/  ISETP.GE.OR P0, PT, R38, UR12, P0 ;  /* 0x0000000c26007c0c */ /* 0x000fe20008706670 */
[----:B------:R-:W-:Y:S01]  /*25b0*/  UISETP.GE.U32.AND UP1, UPT, UR9, 0x9, UPT ;  /* 0x000000090900788c */ /* 0x000fe2000bf26070 */
[C---:B------:R-:W-:Y:S01]  /*25c0*/  IMAD R17, R35.reuse, UR7, R12 ;  /* 0x0000000723117c24 */ /* 0x040fe2000f8e020c */
[----:B------:R-:W-:Y:S01]  /*25d0*/  USEL UR8, URZ, 0x1, !UP0 ;  /* 0x000000013f087887 */ /* 0x000fe2000c000000 */
[----:B------:R-:W-:Y:S01]  /*25e0*/  IMAD.WIDE.U32 R12, R35, UR6, R24 ;  /* 0x00000006230c7c25 */ /* 0x000fe2000f8e0018 */
[----:B------:R-:W-:Y:S01]  /*25f0*/  UIMAD.WIDE.U32 UR6, UR5, 0x38e38e39, URZ ;  /* 0x38e38e39050678a5 */ /* 0x000fe2000f8e003f */
[----:B------:R-:W-:-:S02]  /*2600*/  ULDC.64 UR14, c[0x0][0x5c8] ;  /* 0x00017200000e7ab9 */ /* 0x000fc40000000a00 */
[----:B------:R-:W-:Y:S01]  /*2610*/  IMAD.WIDE R28, R29, 0xc0, R10 ;  /* 0x000000c01d1c7825 */ /* 0x000fe200078e020a */
[----:B------:R-:W-:Y:S02]  /*2620*/  USHF.R.U32.HI UR6, URZ, 0x1, UR7 ;  /* 0x000000013f067899 */ /* 0x000fe40008011607 */
[----:B------:R-:W-:Y:S01]  /*2630*/  ULOP3.LUT UR4, UR4, UR8, URZ, 0x3c, !UPT ;  /* 0x0000000804047292 */ /* 0x000fe2000f8e3c3f */
[----:B------:R-:W-:Y:S01]  /*2640*/  IMAD R27, R29, UR14, RZ ;  /* 0x0000000e1d1b7c24 */ /* 0x000fe2000f8e02ff */
[----:B------:R-:W-:Y:S01]  /*2650*/  UIMAD UR5, UR6, -0x9, UR5 ;  /* 0xfffffff7060578a4 */ /* 0x000fe2000f8e0205 */
[----:B------:R-:W-:Y:S01]  /*2660*/  IMAD.IADD R13, R13, 0x1, R17 ;  /* 0x000000010d0d7824 */ /* 0x000fe200078e0211 */
[----:B------:R-:W-:Y:S01]  /*2670*/  @UP1 ULOP3.LUT UR4, UR4, 0x1, UR6, 0x78, !UPT ;  /* 0x0000000104041892 */ /* 0x000fe2000f8e7806 */
[C---:B------:R-:W-:Y:S02]  /*2680*/  IMAD R27, R28.reuse, UR15, R27 ;  /* 0x0000000f1c1b7c24 */ /* 0x040fe4000f8e021b */
[----:B------:R-:W-:-:S04]  /*2690*/  IMAD.WIDE.U32 R12, R28, UR14, R12 ;  /* 0x0000000e1c0c7c25 */ /* 0x000fc8000f8e000c */
[----:B------:R-:W-:Y:S01]  /*26a0*/  IMAD.MOV.U32 R36, RZ, RZ, -0x1 ;  /* 0xffffffffff247424 */ /* 0x000fe200078e00ff */
[----:B------:R-:W-:Y:S06]  /*26b0*/  @P0 BRA `(.L_x_36) ;  /* 0x0000000c00140947 */ /* 0x000fec0003800000 */
[----:B------:R-:W-:Y:S01]  /*26c0*/  ULDC.64 UR6, c[0x0][0x5c0] ;  /* 0x0001700000067ab9 */ /* 0x000fe20000000a00 */
[----:B------:R-:W-:Y:S01]  /*26d0*/  IMAD.IADD R27, R13, 0x1, R27 ;  /* 0x000000010d1b7824 */ /* 0x000fe200078e021b */
[----:B------:R-:W-:Y:S01]  /*26e0*/  IADD3 R30, P4, R12, UR6, RZ ;  /* 0x000000060c1e7c10 */ /* 0x000fe2000ff9e0ff */
[----:B------:R-:W-:Y:S01]  /*26f0*/  BSSY B0, `(.L_x_36) ;  /* 0x00000c1000007945 */ /* 0x000fe20003800000 */
[----:B------:R-:W-:Y:S01]  /*2700*/  LEA R46, P2, R2, R12, 0x3 ;  /* 0x0000000c022e7211 */ /* 0x000fe200078418ff */
[----:B------:R-:W-:Y:S01]  /*2710*/  IMAD.IADD R39, R23, 0x1, -R38 ;  /* 0x0000000117277824 */ /* 0x000fe200078e0a26 */
[C---:B------:R-:W-:Y:S02]  /*2720*/  IADD3.X R31, R27.reuse, UR7, RZ, P4, !PT ;  /* 0x000000071b1f7c10 */ /* 0x040fe4000a7fe4ff */
[----:B----45:R-:W-:Y:S01]  /*2730*/  FSETP.NEU.AND P4, PT, R14, RZ, PT ;  /* 0x000000ff0e00720b */ /* 0x030fe20003f8d000 */
[----:B------:R-:W-:Y:S01]  /*2740*/  IMAD.X R13, R27, 0x1, R3, P2 ;  /* 0x000000011b0d7824 */ /* 0x000fe200010e0603 */
[----:B------:R-:W-:-:S02]  /*2750*/  IADD3 R16, P1, P0, R12, UR6, R21 ;  /* 0x000000060c107c10 */ /* 0x000fc4000f83e015 */
[C---:B------:R-:W-:Y:S02]  /*2760*/  IADD3 R32, P2, R46.reuse, UR6, RZ ;  /* 0x000000062e207c10 */ /* 0x040fe4000ff5e0ff */
[----:B------:R-:W-:Y:S01]  /*2770*/  IADD3 R12, P5, P6, R46, UR6, R21 ;  /* 0x000000062e0c7c10 */ /* 0x000fe2000febe015 */
[----:B------:R-:W-:Y:S01]  /*2780*/  IMAD.IADD R46, R9, 0x1, -R26 ;  /* 0x00000001092e7824 */ /* 0x000fe200078e0a1a */
[----:B------:R-:W-:Y:S02]  /*2790*/  IADD3.X R33, R13, UR7, RZ, P2, !PT ;  /* 0x000000070d217c10 */ /* 0x000fe400097fe4ff */
[--C-:B------:R-:W-:Y:S02]  /*27a0*/  IADD3.X R17, R27, UR7, R20.reuse, P1, P0 ;  /* 0x000000071b117c10 */ /* 0x100fe40008fe0414 */
[----:B------:R-:W-:Y:S01]  /*27b0*/  IADD3.X R13, R13, UR7, R20, P5, P6 ;  /* 0x000000070d0d7c10 */ /* 0x000fe2000afec414 */
[----:B------:R-:W-:Y:S06]  /*27c0*/  @!P4 BRA `(.L_x_37) ;  /* 0x00000008003cc947 */ /* 0x000fec0003800000 */
[----:B------:R-:W-:Y:S01]  /*27d0*/  ULDC.64 UR6, c[0x0][0x5b8] ;  /* 0x00016e0000067ab9 */ /* 0x000fe20000000a00 */
[----:B------:R-:W-:Y:S01]  /*27e0*/  ISETP.GE.AND P0, PT, R39, 0x1, PT ;  /* 0x000000012700780c */ /* 0x000fe20003f06270 */
[----:B------:R-:W-:Y:S01]  /*27f0*/  IMAD R38, R37, UR6, RZ ;  /* 0x0000000625267c24 */ /* 0x000fe2000f8e02ff */
[----:B------:R-:W-:Y:S01]  /*2800*/  ULDC.64 UR14, c[0x0][0x5a8] ;  /* 0x00016a00000e7ab9 */ /* 0x000fe20000000a00 */
[C---:B------:R-:W-:Y:S01]  /*2810*/  IMAD.WIDE.U32 R26, R35.reuse, UR6, R24 ;  /* 0x00000006231a7c25 */ /* 0x040fe2000f8e0018 */
[----:B------:R-:W-:Y:S01]  /*2820*/  ISETP.LT.OR P2, PT, R46, 0x1, !P0 ;  /* 0x000000012e00780c */ /* 0x000fe20004741670 */
[----:B------:R-:W-:Y:S02]  /*2830*/  BSSY B1, `(.L_x_38) ;  /* 0x000000c000017945 */ /* 0x000fe40003800000 */
[----:B------:R-:W-:Y:S01]  /*2840*/  IMAD R35, R35, UR7, R38 ;  /* 0x0000000723237c24 */ /* 0x000fe2000f8e0226 */
[----:B------:R-:W-:-:S03]  /*2850*/  ULDC.64 UR6, c[0x0][0x5b0] ;  /* 0x00016c0000067ab9 */ /* 0x000fc60000000a00 */
[----:B------:R-:W-:Y:S02]  /*2860*/  IMAD.IADD R27, R27, 0x1, R35 ;  /* 0x000000011b1b7824 */ /* 0x000fe400078e0223 */
[----:B------:R-:W-:Y:S02]  /*2870*/  IMAD R35, R29, UR6, RZ ;  /* 0x000000061d237c24 */ /* 0x000fe4000f8e02ff */
[----:B------:R-:W-:-:S04]  /*2880*/  IMAD.WIDE.U32 R24, R28, UR6, R26 ;  /* 0x000000061c187c25 */ /* 0x000fc8000f8e001a */
[----:B------:R-:W-:Y:S01]  /*2890*/  IMAD R35, R28, UR7, R35 ;  /* 0x000000071c237c24 */ /* 0x000fe2000f8e0223 */
[----:B------:R-:W-:-:S04]  /*28a0*/  IADD3 R24, P1, R24, UR14, RZ ;  /* 0x0000000e18187c10 */ /* 0x000fc8000ff3e0ff */
[--C-:B------:R-:W-:Y:S02]  /*28b0*/  IADD3.X R25, R25, UR15, R35.reuse, P1, !PT ;  /* 0x0000000f19197c10 */ /* 0x100fe40008ffe423 */
[----:B------:R-:W-:Y:S01]  /*28c0*/  PRMT R35, RZ, 0x7610, R35 ;  /* 0x00007610ff237816 */ /* 0x000fe20000000023 */
[----:B------:R-:W-:Y:S06]  /*28d0*/  @P2 BRA `(.L_x_39) ;  /* 0x0000000000042947 */ /* 0x000fec0003800000 */
[----:B------:R0:W5:Y:S02]  /*28e0*/  LDG.E.U8 R35, desc[UR22][R24.64] ;  /* 0x0000001618237981 */ /* 0x000164000c1e1100 */
.L_x_39:
[----:B------:R-:W-:Y:S05]  /*28f0*/  BSYNC B1 ;  /* 0x0000000000017941 */ /* 0x000fea0003800000 */
.L_x_38:
[----:B-----5:R-:W-:Y:S01]  /*2900*/  LOP3.LUT R35, R35, 0xff, RZ, 0xc0, !PT ;  /* 0x000000ff23237812 */ /* 0x020fe200078ec0ff */
[----:B------:R-:W-:Y:S01]  /*2910*/  BSSY B1, `(.L_x_40) ;  /* 0x000000b000017945 */ /* 0x000fe20003800000 */
[----:B------:R-:W-:Y:S02]  /*2920*/  ISETP.LT.OR P0, PT, R46, 0x2, !P0 ;  /* 0x000000022e00780c */ /* 0x000fe40004701670 */
[----:B------:R-:W-:-:S05]  /*2930*/  F2FP.F16.E4M3.UNPACK_B R35, R35 ;  /* 0x00000023ff23723e */ /* 0x000fca00020006ff */
[----:B------:R-:W-:-:S05]  /*2940*/  HADD2.F32 R35, -RZ, R35.H0_H0 ;  /* 0x20000023ff237230 */ /* 0x000fca0000004100 */
[----:B------:R-:W-:Y:S01]  /*2950*/  FMUL R38, R35, R14 ;  /* 0x0000000e23267220 */ /* 0x000fe20000400000 */
[----:B------:R-:W-:-:S03]  /*2960*/  PRMT R35, RZ, 0x7610, R35 ;  /* 0x00007610ff237816 */ /* 0x000fc60000000023 */
[----:B------:R-:W-:-:S05]  /*2970*/  FFMA R38, R47, R0, R38 ;  /* 0x000000002f267223 */ /* 0x000fca0000000026 */
[----:B------:R-:W-:-:S05]  /*2980*/  F2FP.SATFINITE.E4M3.F32.PACK_AB_MERGE_C R37, RZ, R38, RZ ;  /* 0x00000026ff25723e */ /* 0x000fca00048070ff */
[----:B------:R1:W-:Y:S01]  /*2990*/  @!P2 STG.E.U8 desc[UR22][R30.64], R37 ;  /* 0x000000251e00a986 */ /* 0x0003e2000c101116 */
[----:B------:R-:W-:Y:S05]  /*29a0*/  @P0 BRA `(.L_x_41) ;  /* 0x0000000000040947 */ /* 0x000fea0003800000 */
[----:B------:R2:W5:Y:S02]  /*29b0*/  LDG.E.U8 R35, desc[UR22][R24.64+0x1] ;  /* 0x0000011618237981 */ /* 0x000564000c1e1100 */
.L_x_41:
[----:B------:R-:W-:Y:S05]  /*29c0*/  BSYNC B1 ;  /* 0x0000000000017941 */ /* 0x000fea0003800000 */
.L_x_40:
[----:B-----5:R-:W-:Y:S01]  /*29d0*/  LOP3.LUT R35, R35, 0xff, RZ, 0xc0, !PT ;  /* 0x000000ff23237812 */ /* 0x020fe200078ec0ff */
[----:B------:R-:W-:Y:S01]  /*29e0*/  BSSY B1, `(.L_x_42) ;  /* 0x0000013000017945 */ /* 0x000fe20003800000 */
[----:B-1----:R-:W-:Y:S02]  /*29f0*/  IADD3 R37, P1, R28, 0x8, RZ ;  /* 0x000000081c257810 */ /* 0x002fe40007f3e0ff */
[----:B------:R-:W-:-:S03]  /*2a00*/  F2FP.F16.E4M3.UNPACK_B R35, R35 ;  /* 0x00000023ff23723e */ /* 0x000fc600020006ff */
[----:B0-2---:R-:W-:Y:S01]  /*2a10*/  IMAD.X R24, RZ, RZ, R29, P1 ;  /* 0x000000ffff187224 */ /* 0x005fe200008e061d */
[----:B------:R-:W-:Y:S01]  /*2a20*/  ISETP.GE.AND P1, PT, R39, 0x9, PT ;  /* 0x000000092700780c */ /* 0x000fe20003f26270 */
[----:B------:R-:W-:Y:S02]  /*2a30*/  HADD2.F32 R35, -RZ, R35.H0_H0 ;  /* 0x20000023ff237230 */ /* 0x000fe40000004100 */
[----:B------:R-:W-:Y:S01]  /*2a40*/  IMAD R38, R24, UR6, RZ ;  /* 0x0000000618267c24 */ /* 0x000fe2000f8e02ff */
[----:B------:R-:W-:Y:S01]  /*2a50*/  ISETP.LT.OR P4, PT, R46, 0x1, !P1 ;  /* 0x000000012e00780c */ /* 0x000fe20004f81670 */
[----:B------:R-:W-:-:S04]  /*2a60*/  IMAD.WIDE.U32 R24, R37, UR6, R26 ;  /* 0x0000000625187c25 */ /* 0x000fc8000f8e001a */
[----:B------:R-:W-:Y:S01]  /*2a70*/  FMUL R35, R35, R14 ;  /* 0x0000000e23237220 */ /* 0x000fe20000400000 */
[----:B------:R-:W-:-:S03]  /*2a80*/  IMAD R37, R37, UR7, R38 ;  /* 0x0000000725257c24 */ /* 0x000fc6000f8e0226 */
[----:B------:R-:W-:Y:S01]  /*2a90*/  FFMA R35, R44, R0, R35 ;  /* 0x000000002c237223 */ /* 0x000fe20000000023 */
[----:B------:R-:W-:-:S04]  /*2aa0*/  IADD3 R24, P2, R24, UR14, RZ ;  /* 0x0000000e18187c10 */ /* 0x000fc8000ff5e0ff */
[----:B------:R-:W-:Y:S02]  /*2ab0*/  F2FP.SATFINITE.E4M3.F32.PACK_AB_MERGE_C R47, RZ, R35, RZ ;  /* 0x00000023ff2f723e */ /* 0x000fe400048070ff */
[----:B------:R-:W-:Y:S02]  /*2ac0*/  IADD3.X R25, R25, UR15, R37, P2, !PT ;  /* 0x0000000f19197c10 */ /* 0x000fe400097fe425 */
[----:B------:R-:W-:Y:S01]  /*2ad0*/  PRMT R35, RZ, 0x7610, R35 ;  /* 0x00007610ff237816 */ /* 0x000fe20000000023 */
[----:B------:R0:W-:Y:S01]  /*2ae0*/  @!P0 STG.E.U8 desc[UR22][R30.64+0x1], R47 ;  /* 0x0000012f1e008986 */ /* 0x0001e2000c101116 */
[----:B------:R-:W-:Y:S05]  /*2af0*/  @P4 BRA `(.L_x_43) ;  /* 0x0000000000044947 */ /* 0x000fea0003800000 */
[----:B------:R1:W5:Y:S02]  /*2b00*/  LDG.E.U8 R35, desc[UR22][R24.64] ;  /* 0x0000001618237981 */ /* 0x000364000c1e1100 */
.L_x_43:
[----:B------:R-:W-:Y:S05]  /*2b10*/  BSYNC B1 ;  /* 0x0000000000017941 */ /* 0x000fea0003800000 */
.L_x_42:
[----:B-----5:R-:W-:Y:S01]  /*2b20*/  LOP3.LUT R35, R35, 0xff, RZ, 0xc0, !PT ;  /* 0x000000ff23237812 */ /* 0x020fe200078ec0ff */
[----:B------:R-:W-:Y:S01]  /*2b30*/  BSSY B1, `(.L_x_44) ;  /* 0x000000b000017945 */ /* 0x000fe20003800000 */
[----:B------:R-:W-:Y:S02]  /*2b40*/  ISETP.LT.OR P1, PT, R46, 0x2, !P1 ;  /* 0x000000022e00780c */ /* 0x000fe40004f21670 */
[----:B------:R-:W-:-:S05]  /*2b50*/  F2FP.F16.E4M3.UNPACK_B R35, R35 ;  /* 0x00000023ff23723e */ /* 0x000fca00020006ff */
[----:B------:R-:W-:-:S05]  /*2b60*/  HADD2.F32 R35, -RZ, R35.H0_H0 ;  /* 0x20000023ff237230 */ /* 0x000fca0000004100 */
[----:B0-----:R-:W-:-:S04]  /*2b70*/  FMUL R30, R35, R14 ;  /* 0x0000000e231e7220 */ /* 0x001fc80000400000 */
[----:B------:R-:W-:-:S05]  /*2b80*/  FFMA R30, R45, R0, R30 ;  /* 0x000000002d1e7223 */ /* 0x000fca000000001e */
[----:B------:R-:W-:Y:S02]  /*2b90*/  F2FP.SATFINITE.E4M3.F32.PACK_AB_MERGE_C R31, RZ, R30, RZ ;  /* 0x0000001eff1f723e */ /* 0x000fe400048070ff */
[----:B------:R-:W-:-:S03]  /*2ba0*/  PRMT R30, RZ, 0x7610, R30 ;  /* 0x00007610ff1e7816 */ /* 0x000fc6000000001e */
[----:B------:R0:W-:Y:S01]  /*2bb0*/  @!P4 STG.E.U8 desc[UR22][R32.64], R31 ;  /* 0x0000001f2000c986 */ /* 0x0001e2000c101116 */
[----:B------:R-:W-:Y:S05]  /*2bc0*/  @P1 BRA `(.L_x_45) ;  /* 0x0000000000041947 */ /* 0x000fea0003800000 */
[----:B------:R2:W5:Y:S02]  /*2bd0*/  LDG.E.U8 R30, desc[UR22][R24.64+0x1] ;  /* 0x00000116181e7981 */ /* 0x000564000c1e1100 */
.L_x_45:
[----:B------:R-:W-:Y:S05]  /*2be0*/  BSYNC B1 ;  /* 0x0000000000017941 */ /* 0x000fea0003800000 */
.L_x_44:
[----:B-----5:R-:W-:Y:S01]  /*2bf0*/  LOP3.LUT R30, R30, 0xff, RZ, 0xc0, !PT ;  /* 0x000000ff1e1e7812 */ /* 0x020fe200078ec0ff */
[----:B------:R-:W-:Y:S01]  /*2c00*/  BSSY B1, `(.L_x_46) ;  /* 0x0000013000017945 */ /* 0x000fe20003800000 */
[----:B------:R-:W-:Y:S02]  /*2c10*/  IADD3 R35, P0, R28, 0x80, RZ ;  /* 0x000000801c237810 */ /* 0x000fe40007f1e0ff */
[----:B------:R-:W-:-:S03]  /*2c20*/  F2FP.F16.E4M3.UNPACK_B R30, R30 ;  /* 0x0000001eff1e723e */ /* 0x000fc600020006ff */
[----:B-12---:R-:W-:Y:S01]  /*2c30*/  IMAD.X R24, RZ, RZ, R29, P0 ;  /* 0x000000ffff187224 */ /* 0x006fe200000e061d */
[----:B------:R-:W-:Y:S01]  /*2c40*/  ISETP.GE.AND P0, PT, R39, 0x81, PT ;  /* 0x000000812700780c */ /* 0x000fe20003f06270 */
[----:B------:R-:W-:Y:S02]  /*2c50*/  HADD2.F32 R25, -RZ, R30.H0_H0 ;  /* 0x2000001eff197230 */ /* 0x000fe40000004100 */
[----:B------:R-:W-:Y:S01]  /*2c60*/  IMAD R30, R24, UR6, RZ ;  /* 0x00000006181e7c24 */ /* 0x000fe2000f8e02ff */
[----:B------:R-:W-:Y:S02]  /*2c70*/  ISETP.LT.OR P4, PT, R46, 0x1, !P0 ;  /* 0x000000012e00780c */ /* 0x000fe40004781670 */
[----:B0-----:R-:W-:Y:S01]  /*2c80*/  FMUL R31, R25, R14 ;  /* 0x0000000e191f7220 */ /* 0x001fe20000400000 */
[----:B------:R-:W-:-:S04]  /*2c90*/  IMAD.WIDE.U32 R24, R35, UR6, R26 ;  /* 0x0000000623187c25 */ /* 0x000fc8000f8e001a */
[----:B------:R-:W-:Y:S01]  /*2ca0*/  FFMA R31, R42, R0, R31 ;  /* 0x000000002a1f7223 */ /* 0x000fe2000000001f */
[--C-:B------:R-:W-:Y:S01]  /*2cb0*/  IMAD R35, R35, UR7, R30.reuse ;  /* 0x0000000723237c24 */ /* 0x100fe2000f8e021e */
[----:B------:R-:W-:Y:S02]  /*2cc0*/  IADD3 R24, P2, R24, UR14, RZ ;  /* 0x0000000e18187c10 */ /* 0x000fe4000ff5e0ff */
[----:B------:R-:W-:Y:S02]  /*2cd0*/  PRMT R30, RZ, 0x7610, R30 ;  /* 0x00007610ff1e7816 */ /* 0x000fe4000000001e */
[----:B------:R-:W-:Y:S02]  /*2ce0*/  F2FP.SATFINITE.E4M3.F32.PACK_AB_MERGE_C R31, RZ, R31, RZ ;  /* 0x0000001fff1f723e */ /* 0x000fe400048070ff */
[----:B------:R-:W-:-:S03]  /*2cf0*/  IADD3.X R25, R25, UR15, R35, P2, !PT ;  /* 0x0000000f19197c10 */ /* 0x000fc600097fe423 */
[----:B------:R0:W-:Y:S01]  /*2d00*/  @!P1 STG.E.U8 desc[UR22][R32.64+0x1], R31 ;  /* 0x0000011f20009986 */ /* 0x0001e2000c101116 */
[----:B------:R-:W-:Y:S05]  /*2d10*/  @P4 BRA `(.L_x_47) ;  /* 0x0000000000044947 */ /* 0x000fea0003800000 */
[----:B------:R1:W5:Y:S02]  /*2d20*/  LDG.E.U8 R30, desc[UR22][R24.64] ;  /* 0x00000016181e7981 */ /* 0x000364000c1e1100 */
.L_x_47:
[----:B------:R-:W-:Y:S05]  /*2d30*/  BSYNC B1 ;  /* 0x0000000000017941 */ /* 0x000fea0003800000 */
.L_x_46:
[----:B-----5:R-:W-:Y:S01]  /*2d40*/  LOP3.LUT R30, R30, 0xff, RZ, 0xc0, !PT ;  /* 0x000000ff1e1e7812 */ /* 0x020fe200078ec0ff */
[----:B------:R-:W-:Y:S01]  /*2d50*/  BSSY B1, `(.L_x_48) ;  /* 0x000000b000017945 */ /* 0x000fe20003800000 */
[----:B------:R-:W-:Y:S02]  /*2d60*/  ISETP.LT.OR P0, PT, R46, 0x2, !P0 ;  /* 0x000000022e00780c */ /* 0x000fe40004701670 */
[----:B------:R-:W-:-:S05]  /*2d70*/  F2FP.F16.E4M3.UNPACK_B R30, R30 ;  /* 0x0000001eff1e723e */ /* 0x000fca00020006ff */
[----:B0-----:R-:W-:-:S05]  /*2d80*/  HADD2.F32 R31, -RZ, R30.H0_H0 ;  /* 0x2000001eff1f7230 */ /* 0x001fca0000004100 */
[----:B------:R-:W-:-:S04]  /*2d90*/  FMUL R30, R31, R14 ;  /* 0x0000000e1f1e7220 */ /* 0x000fc80000400000 */
[----:B------:R-:W-:-:S05]  /*2da0*/  FFMA R30, R43, R0, R30 ;  /* 0x000000002b1e7223 */ /* 0x000fca000000001e */
[----:B------:R-:W-:Y:S02]  /*2db0*/  F2FP.SATFINITE.E4M3.F32.PACK_AB_MERGE_C R31, RZ, R30, RZ ;  /* 0x0000001eff1f723e */ /* 0x000fe400048070ff */
[----:B------:R-:W-:-:S03]  /*2dc0*/  PRMT R30, RZ, 0x7610, R30 ;  /* 0x00007610ff1e7816 */ /* 0x000fc6000000001e */
[----:B------:R0:W-:Y:S01]  /*2dd0*/  @!P4 STG.E.U8 desc[UR22][R16.64], R31 ;  /* 0x0000001f1000c986 */ /* 0x0001e2000c101116 */
[----:B------:R-:W-:Y:S05]  /*2de0*/  @P0 BRA `(.L_x_49) ;  /* 0x0000000000040947 */ /* 0x000fea0003800000 */
[----:B------:R2:W5:Y:S02]  /*2df0*/  LDG.E.U8 R30, desc[UR22][R24.64+0x1] ;  /* 0x00000116181e7981 */ /* 0x000564000c1e1100 */
.L_x_49:
[----:B------:R-:W-:Y:S05]  /*2e00*/  BSYNC B1 ;  /* 0x0000000000017941 */ /* 0x000fea0003800000 */
.L_x_48:
[----:B-----5:R-:W-:Y:S01]  /*2e10*/  LOP3.LUT R30, R30, 0xff, RZ, 0xc0, !PT ;  /* 0x000000ff1e1e7812 */ /* 0x020fe200078ec0ff */
[----:B------:R-:W-:Y:S01]  /*2e20*/  BSSY B1, `(.L_x_50) ;  /* 0x0000013000017945 */ /* 0x000fe20003800000 */
[----:B0-----:R-:W-:Y:S02]  /*2e30*/  IADD3 R31, P1, R28, 0x88, RZ ;  /* 0x000000881c1f7810 */ /* 0x001fe40007f3e0ff */
[----:B------:R-:W-:-:S03]  /*2e40*/  F2FP.F16.E4M3.UNPACK_B R30, R30 ;  /* 0x0000001eff1e723e */ /* 0x000fc600020006ff */
[----:B------:R-:W-:Y:S01]  /*2e50*/  IMAD.X R28, RZ, RZ, R29, P1 ;  /* 0x000000ffff1c7224 */ /* 0x000fe200008e061d */
[----:B------:R-:W-:Y:S01]  /*2e60*/  ISETP.GE.AND P1, PT, R39, 0x89, PT ;  /* 0x000000892700780c */ /* 0x000fe20003f26270 */
[----:B-12---:R-:W-:Y:S02]  /*2e70*/  HADD2.F32 R25, -RZ, R30.H0_H0 ;  /* 0x2000001eff197230 */ /* 0x006fe40000004100 */
[----:B------:R-:W-:Y:S01]  /*2e80*/  IMAD R28, R28, UR6, RZ ;  /* 0x000000061c1c7c24 */ /* 0x000fe2000f8e02ff */
[----:B------:R-:W-:Y:S01]  /*2e90*/  ISETP.LT.OR P4, PT, R46, 0x1, !P1 ;  /* 0x000000012e00780c */ /* 0x000fe20004f81670 */
[----:B------:R-:W-:-:S04]  /*2ea0*/  IMAD.WIDE.U32 R26, R31, UR6, R26 ;  /* 0x000000061f1a7c25 */ /* 0x000fc8000f8e001a */
[----:B------:R-:W-:Y:S01]  /*2eb0*/  FMUL R25, R25, R14 ;  /* 0x0000000e19197220 */ /* 0x000fe20000400000 */
[----:B------:R-:W-:-:S03]  /*2ec0*/  IMAD R31, R31, UR7, R28 ;  /* 0x000000071f1f7c24 */ /* 0x000fc6000f8e021c */
[----:B------:R-:W-:Y:S01]  /*2ed0*/  FFMA R25, R40, R0, R25 ;  /* 0x0000000028197223 */ /* 0x000fe20000000019 */
[----:B------:R-:W-:Y:S02]  /*2ee0*/  IADD3 R24, P2, R26, UR14, RZ ;  /* 0x0000000e1a187c10 */ /* 0x000fe4000ff5e0ff */
[----:B------:R-:W-:Y:S02]  /*2ef0*/  PRMT R26, RZ, 0x7610, R26 ;  /* 0x00007610ff1a7816 */ /* 0x000fe4000000001a */
[----:B------:R-:W-:Y:S02]  /*2f00*/  F2FP.SATFINITE.E4M3.F32.PACK_AB_MERGE_C R29, RZ, R25, RZ ;  /* 0x00000019ff1d723e */ /* 0x000fe400048070ff */
[----:B------:R-:W-:-:S03]  /*2f10*/  IADD3.X R25, R27, UR15, R31, P2, !PT ;  /* 0x0000000f1b197c10 */ /* 0x000fc600097fe41f */
[----:B------:R0:W-:Y:S01]  /*2f20*/  @!P0 STG.E.U8 desc[UR22][R16.64+0x1], R29 ;  /* 0x0000011d10008986 */ /* 0x0001e2000c101116 */
[----:B------:R-:W-:Y:S05]  /*2f30*/  @P4 BRA `(.L_x_51) ;  /* 0x0000000000044947 */ /* 0x000fea0003800000 */
[----:B------:R1:W5:Y:S02]  /*2f40*/  LDG.E.U8 R26, desc[UR22][R24.64] ;  /* 0x00000016181a7981 */ /* 0x000364000c1e1100 */
.L_x_51:
[----:B------:R-:W-:Y:S05]  /*2f50*/  BSYNC B1 ;  /* 0x0000000000017941 */ /* 0x000fea0003800000 */
.L_x_50:
        /* <DEDUP_REMOVED lines=12> */
.L_x_53:
[----:B------:R-:W-:Y:S05]  /*3020*/  BSYNC B1 ;  /* 0x0000000000017941 */ /* 0x000fea0003800000 */
.L_x_52:
[----:B------:R-:W-:Y:S05]  /*3030*/  @P1 BRA `(.L_x_54) ;  /* 0x0000000000b01947 */ /* 0x000fea0003800000 */
[----:B-----5:R-:W-:-:S04]  /*3040*/  LOP3.LUT R16, R16, 0xff, RZ, 0xc0, !PT ;  /* 0x000000ff10107812 */ /* 0x020fc800078ec0ff */
[----:B------:R-:W-:-:S05]  /*3050*/  F2FP.F16.E4M3.UNPACK_B R16, R16 ;  /* 0x00000010ff10723e */ /* 0x000fca00020006ff */
[----:B0-----:R-:W-:-:S05]  /*3060*/  HADD2.F32 R17, -RZ, R16.H0_H0 ;  /* 0x20000010ff117230 */ /* 0x001fca0000004100 */
[----:B------:R-:W-:-:S04]  /*3070*/  FMUL R17, R17, R14 ;  /* 0x0000000e11117220 */ /* 0x000fc80000400000 */
[----:B------:R-:W-:-:S05]  /*3080*/  FFMA R17, R34, R0, R17 ;  /* 0x0000000022117223 */ /* 0x000fca0000000011 */
[----:B------:R-:W-:-:S05]  /*3090*/  F2FP.SATFINITE.E4M3.F32.PACK_AB_MERGE_C R17, RZ, R17, RZ ;  /* 0x00000011ff11723e */ /* 0x000fca00048070ff */
[----:B------:R3:W-:Y:S01]  /*30a0*/  STG.E.U8 desc[UR22][R12.64+0x1], R17 ;  /* 0x000001110c007986 */ /* 0x0007e2000c101116 */
[----:B------:R-:W-:Y:S05]  /*30b0*/  BRA `(.L_x_54) ;  /* 0x0000000000907947 */ /* 0x000fea0003800000 */
.L_x_37:
[----:B------:R-:W-:Y:S01]  /*30c0*/  ISETP.GE.AND P1, PT, R39, 0x1, PT ;  /* 0x000000012700780c */ /* 0x000fe20003f26270 */
[-C--:B------:R-:W-:Y:S01]  /*30d0*/  FMUL R47, R47, R0.reuse ;  /* 0x000000002f2f7220 */ /* 0x080fe20000400000 */
[-C--:B------:R-:W-:Y:S01]  /*30e0*/  FMUL R44, R44, R0.reuse ;  /* 0x000000002c2c7220 */ /* 0x080fe20000400000 */
[----:B------:R-:W-:Y:S01]  /*30f0*/  ISETP.GE.AND P6, PT, R39, 0x9, PT ;  /* 0x000000092700780c */ /* 0x000fe20003fc6270 */
[-C--:B------:R-:W-:Y:S01]  /*3100*/  FMUL R45, R45, R0.reuse ;  /* 0x000000002d2d7220 */ /* 0x080fe20000400000 */
[----:B------:R-:W-:Y:S01]  /*3110*/  ISETP.LT.OR P5, PT, R46, 0x1, !P1 ;  /* 0x000000012e00780c */ /* 0x000fe20004fa1670 */
[-C--:B------:R-:W-:Y:S01]  /*3120*/  FMUL R42, R42, R0.reuse ;  /* 0x000000002a2a7220 */ /* 0x080fe20000400000 */
[----:B------:R-:W-:Y:S01]  /*3130*/  ISETP.LT.OR P1, PT, R46, 0x2, !P1 ;  /* 0x000000022e00780c */ /* 0x000fe20004f21670 */
[-C--:B------:R-:W-:Y:S01]  /*3140*/  FMUL R43, R43, R0.reuse ;  /* 0x000000002b2b7220 */ /* 0x080fe20000400000 */
[----:B------:R-:W-:Y:S01]  /*3150*/  F2FP.SATFINITE.E4M3.F32.PACK_AB_MERGE_C R47, RZ, R47, RZ ;  /* 0x0000002fff2f723e */ /* 0x000fe200048070ff */
[----:B------:R-:W-:Y:S01]  /*3160*/  FMUL R40, R40, R0 ;  /* 0x0000000028287220 */ /* 0x000fe20000400000 */
[----:B------:R-:W-:Y:S01]  /*3170*/  F2FP.SATFINITE.E4M3.F32.PACK_AB_MERGE_C R25, RZ, R44, RZ ;  /* 0x0000002cff19723e */ /* 0x000fe200048070ff */
[-C--:B------:R-:W-:Y:S01]  /*3180*/  FMUL R41, R41, R0.reuse ;  /* 0x0000000029297220 */ /* 0x080fe20000400000 */
[C---:B------:R-:W-:Y:S01]  /*3190*/  ISETP.GE.AND P2, PT, R39.reuse, 0x81, PT ;  /* 0x000000812700780c */ /* 0x040fe20003f46270 */
[----:B------:R-:W-:Y:S01]  /*31a0*/  FMUL R34, R34, R0 ;  /* 0x0000000022227220 */ /* 0x000fe20000400000 */
[----:B------:R-:W-:-:S02]  /*31b0*/  ISETP.GE.AND P0, PT, R39, 0x89, PT ;  /* 0x000000892700780c */ /* 0x000fc40003f06270 */
[C---:B------:R-:W-:Y:S01]  /*31c0*/  ISETP.LT.OR P4, PT, R46.reuse, 0x1, !P6 ;  /* 0x000000012e00780c */ /* 0x040fe20007781670 */
[----:B------:R-:W-:Y:S01]  /*31d0*/  @!P5 STG.E.U8 desc[UR22][R30.64], R47 ;  /* 0x0000002f1e00d986 */ /* 0x000fe2000c101116 */
[C---:B------:R-:W-:Y:S02]  /*31e0*/  ISETP.LT.OR P5, PT, R46.reuse, 0x1, !P2 ;  /* 0x000000012e00780c */ /* 0x040fe400057a1670 */
[C---:B------:R-:W-:Y:S01]  /*31f0*/  ISETP.LT.OR P2, PT, R46.reuse, 0x2, !P2 ;  /* 0x000000022e00780c */ /* 0x040fe20005741670 */
[----:B------:R0:W-:Y:S01]  /*3200*/  @!P1 STG.E.U8 desc[UR22][R30.64+0x1], R25 ;  /* 0x000001191e009986 */ /* 0x0001e2000c101116 */
[C---:B------:R-:W-:Y:S02]  /*3210*/  ISETP.LT.OR P1, PT, R46.reuse, 0x2, !P6 ;  /* 0x000000022e00780c */ /* 0x040fe40007721670 */
[C---:B------:R-:W-:Y:S02]  /*3220*/  ISETP.LT.OR P6, PT, R46.reuse, 0x1, !P0 ;  /* 0x000000012e00780c */ /* 0x040fe400047c1670 */
[----:B------:R-:W-:-:S02]  /*3230*/  ISETP.LT.OR P0, PT, R46, 0x2, !P0 ;  /* 0x000000022e00780c */ /* 0x000fc40004701670 */
[----:B------:R-:W-:Y:S02]  /*3240*/  F2FP.SATFINITE.E4M3.F32.PACK_AB_MERGE_C R45, RZ, R45, RZ ;  /* 0x0000002dff2d723e */ /* 0x000fe400048070ff */
[----:B------:R-:W-:Y:S02]  /*3250*/  F2FP.SATFINITE.E4M3.F32.PACK_AB_MERGE_C R43, RZ, R43, RZ ;  /* 0x0000002bff2b723e */ /* 0x000fe400048070ff */
[----:B------:R-:W-:Y:S01]  /*3260*/  F2FP.SATFINITE.E4M3.F32.PACK_AB_MERGE_C R27, RZ, R40, RZ ;  /* 0x00000028ff1b723e */ /* 0x000fe200048070ff */
[----:B------:R1:W-:Y:S01]  /*3270*/  @!P4 STG.E.U8 desc[UR22][R32.64], R45 ;  /* 0x0000002d2000c986 */ /* 0x0003e2000c101116 */
[----:B0-----:R-:W-:Y:S02]  /*3280*/  F2FP.SATFINITE.E4M3.F32.PACK_AB_MERGE_C R25, RZ, R42, RZ ;  /* 0x0000002aff19723e */ /* 0x001fe400048070ff */
[----:B------:R-:W-:Y:S02]  /*3290*/  F2FP.SATFINITE.E4M3.F32.PACK_AB_MERGE_C R41, RZ, R41, RZ ;  /* 0x00000029ff29723e */ /* 0x000fe400048070ff */
[----:B------:R-:W-:Y:S01]  /*32a0*/  F2FP.SATFINITE.E4M3.F32.PACK_AB_MERGE_C R29, RZ, R34, RZ ;  /* 0x00000022ff1d723e */ /* 0x000fe200048070ff */
[----:B------:R1:W-:Y:S04]  /*32b0*/  @!P1 STG.E.U8 desc[UR22][R32.64+0x1], R25 ;  /* 0x0000011920009986 */ /* 0x0003e8000c101116 */
[----:B------:R1:W-:Y:S04]  /*32c0*/  @!P5 STG.E.U8 desc[UR22][R16.64], R43 ;  /* 0x0000002b1000d986 */ /* 0x0003e8000c101116 */
[----:B------:R1:W-:Y:S04]  /*32d0*/  @!P2 STG.E.U8 desc[UR22][R16.64+0x1], R27 ;  /* 0x0000011b1000a986 */ /* 0x0003e8000c101116 */
[----:B------:R1:W-:Y:S04]  /*32e0*/  @!P6 STG.E.U8 desc[UR22][R12.64], R41 ;  /* 0x000000290c00e986 */ /* 0x0003e8000c101116 */
[----:B------:R1:W-:Y:S02]  /*32f0*/  @!P0 STG.E.U8 desc[UR22][R12.64+0x1], R29 ;  /* 0x0000011d0c008986 */ /* 0x0003e4000c101116 */
.L_x_54:
[----:B------:R-:W-:Y:S05]  /*3300*/  BSYNC B0 ;  /* 0x0000000000007941 */ /* 0x000fea0003800000 */
.L_x_36:
[----:B------:R-:W-:Y:S01]  /*3310*/  IADD3 R6, P0, R6, UR20, RZ ;  /* 0x0000001406067c10 */ /* 0x000fe2000ff1e0ff */
[----:B------:R-:W-:Y:S01]  /*3320*/  ULDC.64 UR6, c[0x0][0x650] ;  /* 0x0001940000067ab9 */ /* 0x000fe20000000a00 */
[----:B01-3--:R-:W-:Y:S01]  /*3330*/  PRMT R12, RZ, 0x7610, R12 ;  /* 0x00007610ff0c7816 */ /* 0x00bfe2000000000c */
[----:B------:R-:W-:Y:S01]  /*3340*/  IMAD.MOV.U32 R17, RZ, RZ, -0x1 ;  /* 0xffffffffff117424 */ /* 0x000fe200078e00ff */
[----:B------:R-:W-:Y:S01]  /*3350*/  IADD3.X R7, R7, UR13, RZ, P0, !PT ;  /* 0x0000000d07077c10 */ /* 0x000fe200087fe4ff */
[----:B------:R-:W-:Y:S01]  /*3360*/  IMAD.MOV.U32 R35, RZ, RZ, -0x1 ;  /* 0xffffffffff237424 */ /* 0x000fe200078e00ff */
[----:B------:R-:W-:-:S04]  /*3370*/  ISETP.GE.U32.AND P0, PT, R6, UR6, PT ;  /* 0x0000000606007c0c */ /* 0x000fc8000bf06070 */
[----:B------:R-:W-:-:S13]  /*3380*/  ISETP.GE.U32.AND.EX P0, PT, R7, UR7, PT, P0 ;  /* 0x0000000707007c0c */ /* 0x000fda000bf06100 */
[----:B------:R-:W-:Y:S05]  /*3390*/  @P0 BRA `(.L_x_55) ;  /* 0x00000004004c0947 */ /* 0x000fea0003800000 */
[----:B------:R-:W0:Y:S01]  /*33a0*/  LDC.64 R26, c[0x0][0x628] ;  /* 0x00018a00ff1a7b82 */ /* 0x000e220000000a00 */
[----:B------:R-:W1:Y:S01]  /*33b0*/  S2R R32, SR_CTAID.X ;  /* 0x0000000000207919 */ /* 0x000e620000002500 */
[----:B--2---:R-:W-:Y:S02]  /*33c0*/  IMAD.MOV.U32 R24, RZ, RZ, R6 ;  /* 0x000000ffff187224 */ /* 0x004fe400078e0006 */
[----:B------:R-:W-:Y:S01]  /*33d0*/  IMAD.MOV.U32 R25, RZ, RZ, R7 ;  /* 0x000000ffff197224 */ /* 0x000fe200078e0007 */
[----:B------:R-:W2:Y:S03]  /*33e0*/  S2R R33, SR_CTAID.Y ;  /* 0x0000000000217919 */ /* 0x000ea60000002600 */
[----:B------:R-:W3:Y:S08]  /*33f0*/  LDC R28, c[0x0][0x630] ;  /* 0x00018c00ff1c7b82 */ /* 0x000ef00000000800 */
[----:B------:R-:W1:Y:S01]  /*3400*/  LDC.64 R30, c[0x0][0x620] ;  /* 0x00018800ff1e7b82 */ /* 0x000e620000000a00 */
[----:B0-----:R-:W-:-:S04]  /*3410*/  ISETP.NE.U32.AND P0, PT, R26, RZ, PT ;  /* 0x000000ff1a00720c */ /* 0x001fc80003f05070 */
[----:B------:R-:W-:-:S13]  /*3420*/  ISETP.NE.AND.EX P0, PT, R27, RZ, PT, P0 ;  /* 0x000000ff1b00720c */ /* 0x000fda0003f05300 */
[----:B-123--:R-:W-:Y:S05]  /*3430*/  @!P0 BRA `(.L_x_56) ;  /* 0x0000000000288947 */ /* 0x00efea0003800000 */
[----:B------:R-:W0:Y:S02]  /*3440*/  LDC R13, c[0x0][0x634] ;  /* 0x00018d00ff0d7b82 */ /* 0x000e240000000800 */
[----:B0-----:R-:W-:-:S05]  /*3450*/  IADD3 R25, P0, R6, R13, RZ ;  /* 0x0000000d06197210 */ /* 0x001fca0007f1e0ff */
[----:B------:R-:W-:-:S04]  /*3460*/  IMAD.X R29, RZ, RZ, R7, P0 ;  /* 0x000000ffff1d7224 */ /* 0x000fc800000e0607 */
[----:B------:R-:W-:-:S04]  /*3470*/  IMAD.WIDE.U32 R12, R29, R26, RZ ;  /* 0x0000001a1d0c7225 */ /* 0x000fc800078e00ff */
[----:B-----5:R-:W-:-:S04]  /*3480*/  IMAD.WIDE.U32 R16, P0, R25, R27, R12 ;  /* 0x0000001b19107225 */ /* 0x020fc8000780000c */
[----:B------:R-:W-:-:S04]  /*3490*/  IMAD.WIDE.U32 R12, R25, R26, RZ ;  /* 0x0000001a190c7225 */ /* 0x000fc800078e00ff */
[----:B------:R-:W-:Y:S01]  /*34a0*/  IMAD.X R25, RZ, RZ, RZ, P0 ;  /* 0x000000ffff197224 */ /* 0x000fe200000e06ff */
[----:B------:R-:W-:Y:S01]  /*34b0*/  IADD3 RZ, P0, R13, R16, RZ ;  /* 0x000000100dff7210 */ /* 0x000fe20007f1e0ff */
[----:B------:R-:W-:-:S04]  /*34c0*/  IMAD.MOV.U32 R24, RZ, RZ, R17 ;  /* 0x000000ffff187224 */ /* 0x000fc800078e0011 */
[----:B------:R-:W-:-:S08]  /*34d0*/  IMAD.WIDE.U32.X R24, R29, R27, R24, P0 ;  /* 0x0000001b1d187225 */ /* 0x000fd000000e0418 */
.L_x_56:
[-CC-:B------:R-:W-:Y:S01]  /*34e0*/  SHF.R.U64 R35, R24, R28.reuse, R25.reuse ;  /* 0x0000001c18237219 */ /* 0x180fe20000001219 */
[----:B------:R-:W0:Y:S01]  /*34f0*/  LDC.64 R38, c[0x0][0x640] ;  /* 0x00019000ff267b82 */ /* 0x000e220000000a00 */
[----:B------:R-:W-:Y:S01]  /*3500*/  SHF.R.U32.HI R12, RZ, R28, R25 ;  /* 0x0000001cff0c7219 */ /* 0x000fe20000011619 */
[----:B------:R-:W-:Y:S01]  /*3510*/  ULDC UR6, c[0x0][0x150] ;  /* 0x0000540000067ab9 */ /* 0x000fe20000000800 */
[----:B------:R-:W-:Y:S02]  /*3520*/  IADD3 R17, P0, RZ, -R35, RZ ;  /* 0x80000023ff117210 */ /* 0x000fe40007f1e0ff */
[----:B------:R-:W-:-:S03]  /*3530*/  I2FP.F32.U32 R25, R32 ;  /* 0x0000002000197245 */ /* 0x000fc60000201000 */
[----:B------:R-:W1:Y:S01]  /*3540*/  LDC R24, c[0x0][0x618] ;  /* 0x00018600ff187b82 */ /* 0x000e620000000800 */
[----:B------:R-:W-:Y:S02]  /*3550*/  IMAD.X R13, RZ, RZ, ~R12, P0 ;  /* 0x000000ffff0d7224 */ /* 0x000fe400000e0e0c */
[----:B------:R-:W-:Y:S01]  /*3560*/  FMUL R25, R25, UR6 ;  /* 0x0000000619197c20 */ /* 0x000fe20008400000 */
[----:B------:R-:W-:Y:S01]  /*3570*/  ULDC UR6, c[0x0][0x154] ;  /* 0x0000550000067ab9 */ /* 0x000fe20000000800 */
[-C--:B-----5:R-:W-:Y:S02]  /*3580*/  IMAD R16, R13, R30.reuse, RZ ;  /* 0x0000001e0d107224 */ /* 0x0a0fe400078e02ff */
[C---:B------:R-:W-:Y:S01]  /*3590*/  IMAD.WIDE.U32 R12, R17.reuse, R30, R6 ;  /* 0x0000001e110c7225 */ /* 0x040fe200078e0006 */
[----:B------:R-:W2:Y:S01]  /*35a0*/  LDC R28, c[0x0][0x608] ;  /* 0x00018200ff1c7b82 */ /* 0x000ea20000000800 */
[----:B------:R-:W3:Y:S02]  /*35b0*/  F2I.U32.TRUNC.NTZ R25, R25 ;  /* 0x0000001900197305 */ /* 0x000ee4000020f000 */
[----:B------:R-:W-:Y:S01]  /*35c0*/  IMAD R17, R17, R31, R16 ;  /* 0x0000001f11117224 */ /* 0x000fe200078e0210 */
[----:B------:R-:W-:-:S03]  /*35d0*/  I2FP.F32.U32 R16, R33 ;  /* 0x0000002100107245 */ /* 0x000fc60000201000 */
[----:B------:R-:W-:Y:S01]  /*35e0*/  IMAD.IADD R13, R13, 0x1, R17 ;  /* 0x000000010d0d7824 */ /* 0x000fe200078e0211 */
[----:B------:R-:W4:Y:S01]  /*35f0*/  LDC R37, c[0x0][0x658] ;  /* 0x00019600ff257b82 */ /* 0x000f220000000800 */
[----:B0-----:R-:W-:Y:S01]  /*3600*/  ISETP.NE.U32.AND P0, PT, R38, RZ, PT ;  /* 0x000000ff2600720c */ /* 0x001fe20003f05070 */
[----:B------:R-:W-:-:S03]  /*3610*/  FMUL R16, R16, UR6 ;  /* 0x0000000610107c20 */ /* 0x000fc60008400000 */
[----:B------:R-:W-:-:S03]  /*3620*/  ISETP.NE.AND.EX P0, PT, R39, RZ, PT, P0 ;  /* 0x000000ff2700720c */ /* 0x000fc60003f05300 */
[----:B------:R-:W0:Y:S01]  /*3630*/  LDC R27, c[0x0][0x144] ;  /* 0x00005100ff1b7b82 */ /* 0x000e220000000800 */
[-C--:B-1----:R-:W-:Y:S01]  /*3640*/  SHF.R.U64 R26, R12, R24.reuse, R13 ;  /* 0x000000180c1a7219 */ /* 0x082fe2000000120d */
[----:B---3--:R-:W-:Y:S01]  /*3650*/  IMAD.MOV R25, RZ, RZ, -R25 ;  /* 0x000000ffff197224 */ /* 0x008fe200078e0a19 */
[----:B------:R-:W-:-:S05]  /*3660*/  SHF.R.U32.HI R13, RZ, R24, R13 ;  /* 0x00000018ff0d7219 */ /* 0x000fca000001160d */
[----:B------:R-:W1:Y:S01]  /*3670*/  LDC R30, c[0x0][0x148] ;  /* 0x00005200ff1e7b82 */ /* 0x000e620000000800 */
[-CC-:B--2---:R-:W-:Y:S02]  /*3680*/  SHF.R.U64 R29, R26, R28.reuse, R13.reuse ;  /* 0x0000001c1a1d7219 */ /* 0x184fe4000000120d */
[----:B------:R-:W-:Y:S02]  /*3690*/  SHF.R.U32.HI R12, RZ, R28, R13 ;  /* 0x0000001cff0c7219 */ /* 0x000fe4000001160d */
[----:B------:R2:W3:Y:S03]  /*36a0*/  F2I.U32.TRUNC.NTZ R28, R16 ;  /* 0x00000010001c7305 */ /* 0x0004e6000020f000 */
[----:B------:R-:W1:Y:S01]  /*36b0*/  LDC R34, c[0x0][0x600] ;  /* 0x00018000ff227b82 */ /* 0x000e620000000800 */
[-CC-:B----4-:R-:W-:Y:S02]  /*36c0*/  SHF.R.U64 R31, R29, R37.reuse, R12.reuse ;  /* 0x000000251d1f7219 */ /* 0x190fe4000000120c */
[----:B------:R-:W-:-:S03]  /*36d0*/  SHF.R.U32.HI R13, RZ, R37, R12 ;  /* 0x00000025ff0d7219 */ /* 0x000fc6000001160c */
[----:B------:R-:W-:Y:S02]  /*36e0*/  IMAD.MOV.U32 R12, RZ, RZ, R31 ;  /* 0x000000ffff0c7224 */ /* 0x000fe400078e001f */
[----:B------:R-:W4:Y:S01]  /*36f0*/  LDC R36, c[0x0][0x648] ;  /* 0x00019200ff247b82 */ /* 0x000f220000000800 */
[----:B0-----:R-:W-:-:S07]  /*3700*/  IMAD R37, R27, R25, R32 ;  /* 0x000000191b257224 */ /* 0x001fce00078e0220 */
[----:B------:R-:W0:Y:S08]  /*3710*/  LDC R40, c[0x0][0x638] ;  /* 0x00018e00ff287b82 */ /* 0x000e300000000800 */
[----:B------:R-:W0:Y:S01]  /*3720*/  LDC R41, c[0x0][0x610] ;  /* 0x00018400ff297b82 */ /* 0x000e220000000800 */
[----:B-123--:R-:W-:Y:S05]  /*3730*/  @!P0 BRA `(.L_x_57) ;  /* 0x0000000000288947 */ /* 0x00efea0003800000 */
[----:B------:R-:W1:Y:S02]  /*3740*/  LDC R12, c[0x0][0x64c] ;  /* 0x00019300ff0c7b82 */ /* 0x000e640000000800 */
[----:B-1----:R-:W-:-:S05]  /*3750*/  IADD3 R25, P0, R31, R12, RZ ;  /* 0x0000000c1f197210 */ /* 0x002fca0007f1e0ff */
        /* <DEDUP_REMOVED lines=8> */
.L_x_57:
[----:B----4-:R-:W-:Y:S01]  /*37e0*/  SHF.R.U64 R13, R12, R36, R13 ;  /* 0x000000240c0d7219 */ /* 0x010fe2000000120d */
[----:B------:R-:W-:Y:S01]  /*37f0*/  VIADD R17, R34, 0xffffffff ;  /* 0xffffffff22117836 */ /* 0x000fe20000000000 */
[----:B------:R-:W-:Y:S01]  /*3800*/  LOP3.LUT R12, R29, R22, RZ, 0xc0, !PT ;  /* 0x000000161d0c7212 */ /* 0x000fe200078ec0ff */
[----:B------:R-:W-:Y:S02]  /*3810*/  IMAD.MOV R28, RZ, RZ, -R28 ;  /* 0x000000ffff1c7224 */ /* 0x000fe400078e0a1c */
[----:B------:R-:W-:Y:S02]  /*3820*/  IMAD.MOV R16, RZ, RZ, -R13 ;  /* 0x000000ffff107224 */ /* 0x000fe400078e0a0d */
[----:B------:R-:W-:Y:S01]  /*3830*/  IMAD R36, R15, R13, R12 ;  /* 0x0000000d0f247224 */ /* 0x000fe200078e020c */
[----:B------:R-:W-:Y:S01]  /*3840*/  LOP3.LUT R13, R26, R17, RZ, 0xc0, !PT ;  /* 0x000000111a0d7212 */ /* 0x000fe200078ec0ff */
[----:B------:R-:W-:Y:S02]  /*3850*/  @P3 IMAD R37, R30, R28, R33 ;  /* 0x0000001c1e253224 */ /* 0x000fe400078e0221 */
[----:B0-----:R-:W-:-:S02]  /*3860*/  IMAD R12, R16, R40, R31 ;  /* 0x00000028100c7224 */ /* 0x001fc400078e021f */
[----:B------:R-:W-:Y:S02]  /*3870*/  IMAD R36, R36, R41, R37 ;  /* 0x0000002924247224 */ /* 0x000fe400078e0225 */
[----:B------:R-:W-:Y:S02]  /*3880*/  IMAD R13, R12, R34, R13 ;  /* 0x000000220c0d7224 */ /* 0x000fe400078e020d */
[----:B------:R-:W-:-:S03]  /*3890*/  IMAD.MOV.U32 R16, RZ, RZ, 0x1 ;  /* 0x00000001ff107424 */ /* 0x000fc600078e00ff */
[----:B------:R-:W-:Y:S02]  /*38a0*/  SEL R17, R13, R36, !P3 ;  /* 0x000000240d117207 */ /* 0x000fe40005800000 */
[----:B------:R-:W-:Y:S02]  /*38b0*/  PRMT R12, R16, 0x7610, R12 ;  /* 0x00007610100c7816 */ /* 0x000fe4000000000c */
[----:B------:R-:W-:-:S07]  /*38c0*/  SEL R36, R36, R13, !P3 ;  /* 0x0000000d24247207 */ /* 0x000fce0005800000 */
.L_x_55:
[----:B------:R-:W-:Y:S01]  /*38d0*/  LOP3.LUT P0, RZ, R12, 0xff, RZ, 0xc0, !PT ;  /* 0x000000ff0cff7812 */ /* 0x000fe2000780c0ff */
[----:B------:R-:W-:-:S12]  /*38e0*/  IMAD.MOV.U32 R29, RZ, RZ, R36 ;  /* 0x000000ffff1d7224 */ /* 0x000fd800078e0024 */
[----:B------:R-:W-:Y:S05]  /*38f0*/  @P0 BRA `(.L_x_58) ;  /* 0xffffffdc00040947 */ /* 0x000fea000383ffff */
[----:B------:R-:W-:Y:S05]  /*3900*/  EXIT ;  /* 0x000000000000794d */ /* 0x000fea0003800000 */
.L_x_8:
        /* <DEDUP_REMOVED lines=26> */
.L_x_60:
[----:B------:R-:W0:Y:S01]  /*3ab0*/  LDC.64 R26, c[0x0][0x640] ;  /* 0x00019000ff1a7b82 */ /* 0x000e220000000a00 */
[-CC-:B------:R-:W-:Y:S01]  /*3ac0*/  SHF.R.U64 R21, R16, R12.reuse, R17.reuse ;  /* 0x0000000c10157219 */ /* 0x180fe20000001211 */
[----:B------:R-:W-:Y:S01]  /*3ad0*/  IMAD.MOV.U32 R30, RZ, RZ, 0x1 ;  /* 0x00000001ff1e7424 */ /* 0x000fe200078e00ff */
[----:B------:R-:W-:Y:S02]  /*3ae0*/  SHF.R.U32.HI R4, RZ, R12, R17 ;  /* 0x0000000cff047219 */ /* 0x000fe40000011611 */
[----:B------:R-:W-:-:S03]  /*3af0*/  IADD3 R11, P0, RZ, -R21, RZ ;  /* 0x80000015ff0b7210 */ /* 0x000fc60007f1e0ff */
[----:B------:R-:W1:Y:S02]  /*3b00*/  LDC R14, c[0x0][0x618] ;  /* 0x00018600ff0e7b82 */ /* 0x000e640000000800 */
[----:B------:R-:W-:-:S04]  /*3b10*/  IMAD.X R5, RZ, RZ, ~R4, P0 ;  /* 0x000000ffff057224 */ /* 0x000fc800000e0e04 */
[-C--:B------:R-:W-:Y:S02]  /*3b20*/  IMAD R12, R5, R22.reuse, RZ ;  /* 0x00000016050c7224 */ /* 0x080fe400078e02ff */
[----:B------:R-:W2:Y:S01]  /*3b30*/  LDC R16, c[0x0][0x608] ;  /* 0x00018200ff107b82 */ /* 0x000ea20000000800 */
[----:B------:R-:W-:-:S04]  /*3b40*/  IMAD.WIDE.U32 R4, R11, R22, R6 ;  /* 0x000000160b047225 */ /* 0x000fc800078e0006 */
[----:B------:R-:W-:-:S03]  /*3b50*/  IMAD R11, R11, R23, R12 ;  /* 0x000000170b0b7224 */ /* 0x000fc600078e020c */
[----:B------:R-:W3:Y:S01]  /*3b60*/  LDC R25, c[0x0][0x658] ;  /* 0x00019600ff197b82 */ /* 0x000ee20000000800 */
[----:B------:R-:W-:Y:S01]  /*3b70*/  IMAD.IADD R5, R5, 0x1, R11 ;  /* 0x0000000105057824 */ /* 0x000fe200078e020b */
[----:B0-----:R-:W-:-:S04]  /*3b80*/  ISETP.NE.U32.AND P0, PT, R26, RZ, PT ;  /* 0x000000ff1a00720c */ /* 0x001fc80003f05070 */
[----:B------:R-:W-:Y:S02]  /*3b90*/  ISETP.NE.AND.EX P0, PT, R27, RZ, PT, P0 ;  /* 0x000000ff1b00720c */ /* 0x000fe40003f05300 */
[----:B------:R-:W0:Y:S01]  /*3ba0*/  LDC R22, c[0x0][0x600] ;  /* 0x00018000ff167b82 */ /* 0x000e220000000800 */
[-CC-:B-1----:R-:W-:Y:S02]  /*3bb0*/  SHF.R.U64 R12, R4, R14.reuse, R5.reuse ;  /* 0x0000000e040c7219 */ /* 0x182fe40000001205 */
[----:B------:R-:W-:Y:S01]  /*3bc0*/  SHF.R.U32.HI R5, RZ, R14, R5 ;  /* 0x0000000eff057219 */ /* 0x000fe20000011605 */
[----:B------:R-:W-:-:S04]  /*3bd0*/  IMAD.MOV.U32 R14, RZ, RZ, -0x1 ;  /* 0xffffffffff0e7424 */ /* 0x000fc800078e00ff */
        /* <DEDUP_REMOVED lines=21> */
.L_x_61:
[----:B-1----:R-:W-:Y:S01]  /*3d30*/  SHF.R.U64 R4, R4, R24, R5 ;  /* 0x0000001804047219 */ /* 0x002fe20000001205 */
[----:B0-----:R-:W-:Y:S01]  /*3d40*/  VIADD R11, R22, 0xffffffff ;  /* 0xffffffff160b7836 */ /* 0x001fe20000000000 */
[----:B------:R-:W-:Y:S01]  /*3d50*/  SHF.L.U32 R30, R30, R25, RZ ;  /* 0x000000191e1e7219 */ /* 0x000fe200000006ff */
[----:B------:R-:W-:Y:S01]  /*3d60*/  @P3 IMAD R10, R13, R20, R2 ;  /* 0x000000140d0a3224 */ /* 0x000fe200078e0202 */
[----:B------:R-:W-:Y:S01]  /*3d70*/  LOP3.LUT R3, R23, R32, RZ, 0xc0, !PT ;  /* 0x0000002017037212 */ /* 0x000fe200078ec0ff */
[----:B------:R-:W-:Y:S01]  /*3d80*/  IMAD.MOV R5, RZ, RZ, -R4 ;  /* 0x000000ffff057224 */ /* 0x000fe200078e0a04 */
[----:B------:R-:W-:Y:S01]  /*3d90*/  LOP3.LUT R11, R12, R11, RZ, 0xc0, !PT ;  /* 0x0000000b0c0b7212 */ /* 0x000fe200078ec0ff */
[----:B------:R-:W-:Y:S02]  /*3da0*/  IMAD.MOV.U32 R16, RZ, RZ, R21 ;  /* 0x000000ffff107224 */ /* 0x000fe400078e0015 */
[----:B------:R-:W-:Y:S02]  /*3db0*/  IMAD R3, R30, R4, R3 ;  /* 0x000000041e037224 */ /* 0x000fe400078e0203 */
[----:B--2---:R-:W-:-:S02]  /*3dc0*/  IMAD R2, R5, R28, R18 ;  /* 0x0000001c05027224 */ /* 0x004fc400078e0212 */
[----:B---3--:R-:W-:Y:S02]  /*3dd0*/  IMAD R10, R3, R29, R10 ;  /* 0x0000001d030a7224 */ /* 0x008fe400078e020a */
[----:B------:R-:W-:Y:S02]  /*3de0*/  IMAD R3, R2, R22, R11 ;  /* 0x0000001602037224 */ /* 0x000fe400078e020b */
[----:B------:R-:W-:-:S03]  /*3df0*/  IMAD.MOV.U32 R5, RZ, RZ, 0x1 ;  /* 0x00000001ff057424 */ /* 0x000fc600078e00ff */
[----:B------:R-:W-:Y:S02]  /*3e00*/  SEL R4, R3, R10, !P3 ;  /* 0x0000000a03047207 */ /* 0x000fe40005800000 */
[----:B------:R-:W-:-:S07]  /*3e10*/  SEL R18, R10, R3, !P3 ;  /* 0x000000030a127207 */ /* 0x000fce0005800000 */
.L_x_59:
[----:B------:R-:W-:-:S08]  /*3e20*/  NOP ;  /* 0x0000000000007918 */ /* 0x000fd00000000000 */
[----:B------:R-:W0:-:S00]  /*3e30*/  USETMAXREG.DEALLOC.CTAPOOL 0x28 ;  /* 0x00000028000079c8 */ /* 0x000e0000080e0500 */
[----:B0-----:R-:W-:-:S13]  /*3e40*/  ISETP.NE.AND P0, PT, R0, RZ, PT ;  /* 0x000000ff0000720c */ /* 0x001fda0003f05270 */
[----:B------:R-:W-:Y:S05]  /*3e50*/  @P0 EXIT ;  /* 0x000000000000094d */ /* 0x000fea0003800000 */
[----:B------:R-:W-:Y:S01]  /*3e60*/  LOP3.LUT P0, RZ, R5, 0xff, RZ, 0xc0, !PT ;  /* 0x000000ff05ff7812 */ /* 0x000fe2000780c0ff */
[----:B------:R-:W-:Y:S02]  /*3e70*/  IMAD.MOV.U32 R0, RZ, RZ, 0x1 ;  /* 0x00000001ff007424 */ /* 0x000fe400078e00ff */
[----:B------:R-:W-:-:S10]  /*3e80*/  IMAD.MOV.U32 R17, RZ, RZ, RZ ;  /* 0x000000ffff117224 */ /* 0x000fd400078e00ff */
[----:B------:R-:W-:Y:S05]  /*3e90*/  @!P0 BRA `(.L_x_62) ;  /* 0x0000000c00288947 */ /* 0x000fea0003800000 */
[----:B------:R-:W0:Y:S01]  /*3ea0*/  LDC R0, c[0x0][0x28c] ;  /* 0x0000a300ff007b82 */ /* 0x000e220000000800 */
[----:B------:R-:W1:Y:S01]  /*3eb0*/  S2R R12, SR_CgaCtaId ;  /* 0x00000000000c7919 */ /* 0x000e620000008800 */
[----:B------:R-:W-:Y:S01]  /*3ec0*/  ULDC UR5, c[0x0][0x658] ;  /* 0x0001960000057ab9 */ /* 0x000fe20000000800 */
[----:B------:R-:W-:Y:S01]  /*3ed0*/  UMOV UR6, 0xffffffff ;  /* 0xffffffff00067882 */ /* 0x000fe20000000000 */
[----:B------:R-:W-:Y:S01]  /*3ee0*/  BSSY B0, `(.L_x_62) ;  /* 0x00000c5000007945 */ /* 0x000fe20003800000 */
[----:B------:R-:W-:Y:S01]  /*3ef0*/  USHF.L.U32 UR6, UR6, UR5, URZ ;  /* 0x0000000506067299 */ /* 0x000fe2000800063f */
[----:B------:R-:W-:Y:S01]  /*3f00*/  IMAD.MOV.U32 R14, RZ, RZ, 0x1 ;  /* 0x00000001ff0e7424 */ /* 0x000fe200078e00ff */
[----:B------:R-:W-:Y:S01]  /*3f10*/  LOP3.LUT R15, R8, 0x2, RZ, 0xfc, !PT ;  /* 0x00000002080f7812 */ /* 0x000fe200078efcff */
[----:B------:R-:W-:Y:S01]  /*3f20*/  IMAD.MOV.U32 R17, RZ, RZ, RZ ;  /* 0x000000ffff117224 */ /* 0x000fe200078e00ff */
[----:B------:R-:W-:Y:S01]  /*3f30*/  ULDC UR4, c[0x0][0x600] ;  /* 0x0001800000047ab9 */ /* 0x000fe20000000800 */
[----:B------:R-:W-:Y:S01]  /*3f40*/  UMOV UR7, 0x1 ;  /* 0x0000000100077882 */ /* 0x000fe20000000000 */
[----:B------:R-:W-:-:S02]  /*3f50*/  UIADD3 UR16, UR4, -0x1, URZ ;  /* 0xffffffff04107890 */ /* 0x000fc4000fffe03f */
[----:B------:R-:W-:Y:S02]  /*3f60*/  USHF.L.U32 UR18, UR7, UR5, URZ ;  /* 0x0000000507127299 */ /* 0x000fe4000800063f */
[----:B------:R-:W-:Y:S01]  /*3f70*/  ULOP3.LUT UR17, URZ, UR6, URZ, 0x33, !UPT ;  /* 0x000000063f117292 */ /* 0x000fe2000f8e333f */
[----:B------:R-:W-:Y:S01]  /*3f80*/  ULDC.64 UR22, c[0x0][0x198] ;  /* 0x0000660000167ab9 */ /* 0x000fe20000000a00 */
[----:B0-----:R-:W-:-:S05]  /*3f90*/  VIADD R0, R0, 0x7f ;  /* 0x0000007f00007836 */ /* 0x001fca0000000000 */
[----:B------:R-:W-:-:S04]  /*3fa0*/  SHF.R.S32.HI R3, RZ, 0x1f, R0 ;  /* 0x0000001fff037819 */ /* 0x000fc80000011400 */
[----:B------:R-:W-:Y:S01]  /*3fb0*/  LEA.HI R3, R3, R0, RZ, 0x7 ;  /* 0x0000000003037211 */ /* 0x000fe200078f38ff */
[C---:B-1----:R-:W-:Y:S02]  /*3fc0*/  IMAD.SHL.U32 R11, R12.reuse, 0x4, RZ ;  /* 0x000000040c0b7824 */ /* 0x042fe400078e00ff */
[----:B------:R-:W-:Y:S01]  /*3fd0*/  IMAD.SHL.U32 R12, R12, 0x200, RZ ;  /* 0x000002000c0c7824 */ /* 0x000fe200078e00ff */
[----:B------:R-:W-:Y:S01]  /*3fe0*/  SHF.R.S32.HI R10, RZ, 0x7, R3 ;  /* 0x00000007ff0a7819 */ /* 0x000fe20000011403 */
[----:B------:R-:W-:Y:S01]  /*3ff0*/  IMAD.MOV.U32 R0, RZ, RZ, 0x1 ;  /* 0x00000001ff007424 */ /* 0x000fe200078e00ff */
[----:B------:R-:W-:Y:S02]  /*4000*/  LOP3.LUT R11, R11, 0x4, RZ, 0xc0, !PT ;  /* 0x000000040b0b7812 */ /* 0x000fe400078ec0ff */
[----:B------:R-:W-:Y:S01]  /*4010*/  LOP3.LUT R12, R12, 0x200, RZ, 0xc0, !PT ;  /* 0x000002000c0c7812 */ /* 0x000fe200078ec0ff */
[----:B------:R-:W-:-:S07]  /*4020*/  VIADD R13, R10, 0x1 ;  /* 0x000000010a0d7836 */ /* 0x000fce0000000000 */
.L_x_73:
[----:B------:R-:W-:-:S03]  /*4030*/  UMOV UR4, 0xffffffff ;  /* 0xffffffff00047882 */ /* 0x000fc60000000000 */
[----:B------:R-:W-:Y:S05]  /*4040*/  BRA.DIV UR4, `(.L_x_63) ;  /* 0x0000001204607947 */ /* 0x000fea000b800000 */
[----:B------:R-:W-:-:S13]  /*4050*/  ELECT P0, URZ, PT ;  /* 0x00000000003f782f */ /* 0x000fda0003800000 */
.L_x_89:
[----:B------:R-:W0:Y:S01]  /*4060*/  LDC R2, c[0x0][0x28c] ;  /* 0x0000a300ff027b82 */ /* 0x000e220000000800 */
[----:B------:R-:W-:Y:S01]  /*4070*/  BSSY B1, `(.L_x_64) ;  /* 0x0000038000017945 */ /* 0x000fe20003800000 */
[----:B0-----:R-:W-:-:S13]  /*4080*/  ISETP.LT.OR P0, PT, R2, 0x1, !P0 ;  /* 0x000000010200780c */ /* 0x001fda0004701670 */
[----:B------:R-:W-:Y:S05]  /*4090*/  @P0 BRA `(.L_x_65) ;  /* 0x0000000000d40947 */ /* 0x000fea0003800000 */
[----:B------:R-:W-:Y:S02]  /*40a0*/  IMAD R19, R4, 0x8, R11 ;  /* 0x0000000804137824 */ /* 0x000fe400078e020b */
[----:B------:R-:W-:Y:S02]  /*40b0*/  IMAD R20, R18, 0xc0, RZ ;  /* 0x000000c012147824 */ /* 0x000fe400078e02ff */
[----:B------:R-:W-:Y:S02]  /*40c0*/  IMAD.MOV.U32 R23, RZ, RZ, RZ ;  /* 0x000000ffff177224 */ /* 0x000fe400078e00ff */
[----:B------:R-:W-:Y:S02]  /*40d0*/  IMAD.MOV.U32 R2, RZ, RZ, R13 ;  /* 0x000000ffff027224 */ /* 0x000fe400078e000d */
[----:B------:R-:W-:Y:S02]  /*40e0*/  IMAD.MOV.U32 R3, RZ, RZ, R0 ;  /* 0x000000ffff037224 */ /* 0x000fe400078e0000 */
[----:B------:R-:W-:-:S07]  /*40f0*/  IMAD.MOV.U32 R5, RZ, RZ, R17 ;  /* 0x000000ffff057224 */ /* 0x000fce00078e0011 */
.L_x_68:
[----:B------:R-:W0:Y:S01]  /*4100*/  S2R R21, SR_CgaCtaId ;  /* 0x0000000000157919 */ /* 0x000e220000008800 */
[----:B------:R-:W-:Y:S02]  /*4110*/  MOV R4, 0x400 ;  /* 0x0000040000047802 */ /* 0x000fe40000000f00 */
[----:B------:R-:W-:-:S13]  /*4120*/  ISETP.NE.AND P1, PT, R9, RZ, PT ;  /* 0x000000ff0900720c */ /* 0x000fda0003f25270 */
[----:B------:R-:W1:Y:S01]  /*4130*/  @!P1 LDC R18, c[0x0][0x500] ;  /* 0x00014000ff129b82 */ /* 0x000e620000000800 */
[----:B0-----:R-:W-:Y:S02]  /*4140*/  LEA R22, R21, R4, 0x18 ;  /* 0x0000000415167211 */ /* 0x001fe400078ec0ff */
[----:B------:R-:W-:-:S03]  /*4150*/  SHF.L.U32 R4, R3, 0x1f, RZ ;  /* 0x0000001f03047819 */ /* 0x000fc600000006ff */
[----:B------:R-:W-:-:S04]  /*4160*/  IMAD R21, R5, 0x8, R22 ;  /* 0x0000000805157824 */ /* 0x000fc800078e0216 */
[----:B------:R-:W0:Y:S02]  /*4170*/  SYNCS.PHASECHK.TRANS64.TRYWAIT P0, [R21+URZ+0x48], R4 ;  /* 0x00004804150075a7 */ /* 0x000e24000800017f */
[----:B01----:R-:W-:Y:S05]  /*4180*/  @!P0 BRA `(.L_x_66) ;  /* 0x0000001000308947 */ /* 0x003fea0003800000 */
.L_x_90:
[----:B0-----:R-:W-:Y:S01]  /*4190*/  PRMT R4, R15, 0x9910, RZ ;  /* 0x000099100f047816 */ /* 0x001fe200000000ff */
[----:B------:R0:W-:Y:S03]  /*41a0*/  @!P1 SYNCS.ARRIVE.TRANS64 RZ, [R21+URZ], R18 ;  /* 0x0000001215ff99a7 */ /* 0x0001e6000800003f */
[----:B------:R-:W-:-:S13]  /*41b0*/  ISETP.NE.AND P0, PT, R4, 0x2, PT ;  /* 0x000000020400780c */ /* 0x000fda0003f05270 */
[----:B0-----:R-:W-:Y:S05]  /*41c0*/  @P0 BRA `(.L_x_67) ;  /* 0x0000000000040947 */ /* 0x001fea0003800000 */
[----:B------:R-:W-:Y:S01]  /*41d0*/  BPT.TRAP 0x1 ;  /* 0x000000040000795c */ /* 0x000fe20000300000 */
.L_x_67:
[----:B------:R-:W-:Y:S01]  /*41e0*/  IMAD R4, R5, 0x6000, R22 ;  /* 0x0000600005047824 */ /* 0x000fe200078e0216 */
[----:B------:R-:W-:Y:S01]  /*41f0*/  R2UR UR15, R22 ;  /* 0x00000000160f72ca */ /* 0x000fe200000e0000 */
[----:B------:R-:W-:Y:S01]  /*4200*/  VIADD R2, R2, 0xffffffff ;  /* 0xffffffff02027836 */ /* 0x000fe20000000000 */
[----:B------:R-:W-:Y:S01]  /*4210*/  R2UR UR9, R21 ;  /* 0x00000000150972ca */ /* 0x000fe200000e0000 */
[----:B------:R-:W-:Y:S01]  /*4220*/  UIADD3 UR4, UP0, UR22, 0xf0, URZ ;  /* 0x000000f016047890 */ /* 0x000fe2000ff1e03f */
[----:B------:R-:W-:Y:S01]  /*4230*/  R2UR UR5, R4 ;  /* 0x00000000040572ca */ /* 0x000fe200000e0000 */
[----:B------:R-:W-:Y:S01]  /*4240*/  IMAD R4, R5, 0x400, R12 ;  /* 0x0000040005047824 */ /* 0x000fe200078e020c */
[----:B------:R-:W-:Y:S01]  /*4250*/  R2UR UR11, R20 ;  /* 0x00000000140b72ca */ /* 0x000fe200000e0000 */
[----:B------:R-:W-:Y:S01]  /*4260*/  UIADD3 UR24, UP1, UR22, 0x1f0, URZ ;  /* 0x000001f016187890 */ /* 0x000fe2000ff3e03f */
[----:B------:R-:W-:Y:S01]  /*4270*/  R2UR UR10, R23 ;  /* 0x00000000170a72ca */ /* 0x000fe200000e0000 */
[----:B------:R-:W-:Y:S01]  /*4280*/  VIADD R5, R5, 0x1 ;  /* 0x0000000105057836 */ /* 0x000fe20000000000 */
[----:B------:R-:W-:Y:S01]  /*4290*/  R2UR UR8, R4 ;  /* 0x00000000040872ca */ /* 0x000fe200000e0000 */
[----:B------:R-:W-:Y:S01]  /*42a0*/  UIADD3.X UR25, URZ, UR23, URZ, UP1, !UPT ;  /* 0x000000173f197290 */ /* 0x000fe20008ffe43f */
[----:B------:R-:W-:Y:S01]  /*42b0*/  R2UR UR12, R16 ;  /* 0x00000000100c72ca */ /* 0x000fe200000e0000 */
[----:B------:R-:W-:Y:S01]  /*42c0*/  UMOV UR6, 0x0 ;  /* 0x0000000000067882 */ /* 0x000fe20000000000 */
[----:B------:R-:W-:Y:S01]  /*42d0*/  R2UR UR19, R19 ;  /* 0x00000000131372ca */ /* 0x000fe200000e0000 */
[----:B------:R-:W-:Y:S01]  /*42e0*/  UMOV UR7, 0x10000000 ;  /* 0x1000000000077882 */ /* 0x000fe20000000000 */
[----:B------:R-:W-:Y:S01]  /*42f0*/  ISETP.GT.AND P1, PT, R2, 0x1, PT ;  /* 0x000000010200780c */ /* 0x000fe20003f24270 */
[----:B------:R-:W-:Y:S01]  /*4300*/  UIADD3 UR14, UR5, 0x180, URZ ;  /* 0x00000180050e7890 */ /* 0x000fe2000fffe03f */
[----:B------:R-:W-:Y:S01]  /*4310*/  ISETP.NE.AND P0, PT, R5, 0x9, PT ;  /* 0x000000090500780c */ /* 0x000fe20003f05270 */
[----:B------:R-:W-:Y:S01]  /*4320*/  UIADD3.X UR5, URZ, UR23, URZ, UP0, !UPT ;  /* 0x000000173f057290 */ /* 0x000fe200087fe43f */
[----:B------:R-:W-:Y:S01]  /*4330*/  VIADD R23, R23, 0x80 ;  /* 0x0000008017177836 */ /* 0x000fe20000000000 */
[----:B------:R-:W-:Y:S01]  /*4340*/  UMOV UR26, 0x30000 ;  /* 0x00030000001a7882 */ /* 0x000fe20000000000 */
[----:B------:R-:W-:Y:S01]  /*4350*/  SEL R4, RZ, 0x1, P0 ;  /* 0x00000001ff047807 */ /* 0x000fe20000000000 */
[----:B------:R-:W-:Y:S01]  /*4360*/  UIADD3 UR15, UR15, 0x36180, UR8 ;  /* 0x000361800f0f7890 */ /* 0x000fe2000fffe008 */
[----:B------:R-:W-:-:S02]  /*4370*/  SEL R5, R5, RZ, P0 ;  /* 0x000000ff05057207 */ /* 0x000fc40000000000 */
[----:B------:R-:W-:Y:S01]  /*4380*/  UMOV UR8, UR14 ;  /* 0x0000000e00087c82 */ /* 0x000fe20008000000 */
[----:B------:R-:W-:Y:S01]  /*4390*/  LOP3.LUT R3, R3, R4, RZ, 0x3c, !PT ;  /* 0x0000000403037212 */ /* 0x000fe200078e3cff */
[----:B------:R0:W-:Y:S02]  /*43a0*/  UTMALDG.3D [UR8], [UR4], desc[UR6] ;  /* 0x00000608040075b4 */ /* 0x0001e40008011000 */
[----:B0-----:R-:W-:Y:S01]  /*43b0*/  UMOV UR11, UR19 ;  /* 0x00000013000b7c82 */ /* 0x001fe20008000000 */
[----:B------:R-:W-:Y:S02]  /*43c0*/  UMOV UR8, UR15 ;  /* 0x0000000f00087c82 */ /* 0x000fe40008000000 */
[----:B------:R0:W-:Y:S02]  /*43d0*/  UTMALDG.3D.MULTICAST [UR8], [UR24], UR26, desc[UR6] ;  /* 0x00000608180073b4 */ /* 0x0001e4000801181a */
[----:B0-----:R-:W-:Y:S05]  /*43e0*/  @P1 BRA `(.L_x_68) ;  /* 0xfffffffc00441947 */ /* 0x001fea000383ffff */
.L_x_65:
[----:B------:R-:W-:Y:S05]  /*43f0*/  BSYNC B1 ;  /* 0x0000000000017941 */ /* 0x000fea0003800000 */
.L_x_64:
[----:B------:R-:W-:Y:S01]  /*4400*/  LOP3.LUT P1, RZ, R14, 0xff, RZ, 0xc0, !PT ;  /* 0x000000ff0eff7812 */ /* 0x000fe2000782c0ff */
[C---:B------:R-:W-:Y:S01]  /*4410*/  IMAD.IADD R4, R10.reuse, 0x1, R17 ;  /* 0x000000010a047824 */ /* 0x040fe200078e0211 */
[----:B------:R-:W-:Y:S01]  /*4420*/  ULDC.64 UR4, c[0x0][0x650] ;  /* 0x0001940000047ab9 */ /* 0x000fe20000000a00 */
[----:B------:R-:W-:Y:S01]  /*4430*/  ISETP.GE.U32.AND P2, PT, R10, 0x9, PT ;  /* 0x000000090a00780c */ /* 0x000fe20003f46070 */
[----:B------:R-:W-:Y:S01]  /*4440*/  BSSY B1, `(.L_x_69) ;  /* 0x000006c000017945 */ /* 0x000fe20003800000 */
[----:B------:R-:W-:Y:S01]  /*4450*/  IMAD.MOV.U32 R18, RZ, RZ, -0x1 ;  /* 0xffffffffff127424 */ /* 0x000fe200078e00ff */
[----:B------:R-:W-:Y:S01]  /*4460*/  ISETP.GT.U32.AND P0, PT, R4, 0x8, PT ;  /* 0x000000080400780c */ /* 0x000fe20003f04070 */
[----:B------:R-:W-:Y:S01]  /*4470*/  IMAD.MOV.U32 R16, RZ, RZ, -0x1 ;  /* 0xffffffffff107424 */ /* 0x000fe200078e00ff */
[----:B------:R-:W-:Y:S02]  /*4480*/  PRMT R14, RZ, 0x7610, R14 ;  /* 0x00007610ff0e7816 */ /* 0x000fe4000000000e */
[----:B------:R-:W-:-:S03]  /*4490*/  ISETP.LT.U32.AND P0, PT, R10, 0x9, P0 ;  /* 0x000000090a00780c */ /* 0x000fc60000701070 */
[----:B------:R-:W0:Y:S01]  /*44a0*/  @P1 S2R R3, SR_CgaCtaId ;  /* 0x0000000000031919 */ /* 0x000e220000008800 */
[----:B------:R-:W-:-:S04]  /*44b0*/  @P1 MOV R2, 0x400 ;  /* 0x0000040000021802 */ /* 0x000fc80000000f00 */
[----:B0-----:R-:W-:Y:S01]  /*44c0*/  @P1 LEA R5, R3, R2, 0x18 ;  /* 0x0000000203051211 */ /* 0x001fe200078ec0ff */
[----:B------:R-:W-:-:S03]  /*44d0*/  IMAD.WIDE.U32 R2, R4, 0x38e38e39, RZ ;  /* 0x38e38e3904027825 */ /* 0x000fc600078e00ff */
[----:B------:R0:W-:Y:S01]  /*44e0*/  @P1 SYNCS.ARRIVE.TRANS64.A1T0 RZ, [R5+URZ+0xa8], RZ ;  /* 0x0000a8ff05ff19a7 */ /* 0x0001e2000810003f */
[----:B------:R-:W-:Y:S02]  /*44f0*/  IADD3 R6, P1, R6, UR20, RZ ;  /* 0x0000001406067c10 */ /* 0x000fe4000ff3e0ff */
[----:B------:R-:W-:Y:S02]  /*4500*/  PRMT R2, RZ, 0x7610, R2 ;  /* 0x00007610ff027816 */ /* 0x000fe40000000002 */
[----:B------:R-:W-:Y:S02]  /*4510*/  IADD3.X R7, R7, UR13, RZ, P1, !PT ;  /* 0x0000000d07077c10 */ /* 0x000fe40008ffe4ff */
[----:B0-----:R-:W-:Y:S02]  /*4520*/  SHF.R.U32.HI R5, RZ, 0x1, R3 ;  /* 0x00000001ff057819 */ /* 0x001fe40000011603 */
[----:B------:R-:W-:Y:S02]  /*4530*/  SEL R3, RZ, 0x1, !P0 ;  /* 0x00000001ff037807 */ /* 0x000fe40004000000 */
[----:B------:R-:W-:Y:S01]  /*4540*/  ISETP.GE.U32.AND P0, PT, R6, UR4, PT ;  /* 0x0000000406007c0c */ /* 0x000fe2000bf06070 */
[----:B------:R-:W-:Y:S01]  /*4550*/  IMAD R17, R5, -0x9, R4 ;  /* 0xfffffff705117824 */ /* 0x000fe200078e0204 */
[----:B------:R-:W-:Y:S01]  /*4560*/  LOP3.LUT R0, R0, R3, RZ, 0x3c, !PT ;  /* 0x0000000300007212 */ /* 0x000fe200078e3cff */
[----:B------:R-:W-:Y:S01]  /*4570*/  IMAD.MOV.U32 R4, RZ, RZ, -0x1 ;  /* 0xffffffffff047424 */ /* 0x000fe200078e00ff */
[----:B------:R-:W-:-:S02]  /*4580*/  ISETP.GE.U32.AND.EX P0, PT, R7, UR5, PT, P0 ;  /* 0x0000000507007c0c */ /* 0x000fc4000bf06100 */
[----:B------:R-:W-:-:S11]  /*4590*/  @P2 LOP3.LUT R0, R0, 0x1, R5, 0x78, !PT ;  /* 0x0000000100002812 */ /* 0x000fd600078e7805 */
[----:B------:R-:W-:Y:S05]  /*45a0*/  @P0 BRA `(.L_x_70) ;  /* 0x0000000400540947 */ /* 0x000fea0003800000 */
[----:B------:R-:W0:Y:S01]  /*45b0*/  S2R R18, SR_CTAID.X ;  /* 0x0000000000127919 */ /* 0x000e220000002500 */
[----:B------:R-:W-:Y:S01]  /*45c0*/  ULDC.64 UR4, c[0x0][0x628] ;  /* 0x00018a0000047ab9 */ /* 0x000fe20000000a00 */
[----:B------:R-:W-:Y:S01]  /*45d0*/  ULDC UR7, c[0x0][0x630] ;  /* 0x00018c0000077ab9 */ /* 0x000fe20000000800 */
[----:B------:R-:W-:Y:S01]  /*45e0*/  ISETP.NE.U32.AND P0, PT, RZ, UR4, PT ;  /* 0x00000004ff007c0c */ /* 0x000fe2000bf05070 */
[----:B------:R-:W1:Y:S01]  /*45f0*/  S2R R19, SR_CTAID.Y ;  /* 0x0000000000137919 */ /* 0x000e620000002600 */
[----:B------:R-:W-:Y:S01]  /*4600*/  ULDC UR8, c[0x0][0x150] ;  /* 0x0000540000087ab9 */ /* 0x000fe20000000800 */
[----:B------:R-:W-:Y:S01]  /*4610*/  IMAD.MOV.U32 R2, RZ, RZ, R6 ;  /* 0x000000ffff027224 */ /* 0x000fe200078e0006 */
[----:B------:R-:W-:Y:S01]  /*4620*/  ISETP.NE.AND.EX P0, PT, RZ, UR5, PT, P0 ;  /* 0x00000005ff007c0c */ /* 0x000fe2000bf05300 */
[----:B------:R-:W-:Y:S01]  /*4630*/  IMAD.MOV.U32 R3, RZ, RZ, R7 ;  /* 0x000000ffff037224 */ /* 0x000fe200078e0007 */
[----:B0-----:R-:W-:-:S11]  /*4640*/  I2FP.F32.U32 R20, R18 ;  /* 0x0000001200147245 */ /* 0x001fd60000201000 */
[----:B------:R-:W-:Y:S05]  /*4650*/  @!P0 BRA `(.L_x_71) ;  /* 0x0000000000288947 */ /* 0x000fea0003800000 */
[----:B------:R-:W-:Y:S02]  /*4660*/  ULDC UR6, c[0x0][0x634] ;  /* 0x00018d0000067ab9 */ /* 0x000fe40000000800 */
[----:B------:R-:W-:-:S05]  /*4670*/  IADD3 R3, P0, R6, UR6, RZ ;  /* 0x0000000606037c10 */ /* 0x000fca000ff1e0ff */
[----:B------:R-:W-:-:S04]  /*4680*/  IMAD.X R21, RZ, RZ, R7, P0 ;  /* 0x000000ffff157224 */ /* 0x000fc800000e0607 */
[----:B------:R-:W-:-:S04]  /*4690*/  IMAD.WIDE.U32 R4, R21, UR4, RZ ;  /* 0x0000000415047c25 */ /* 0x000fc8000f8e00ff */
[----:B------:R-:W-:-:S04]  /*46a0*/  IMAD.WIDE.U32 R4, P0, R3, UR5, R4 ;  /* 0x0000000503047c25 */ /* 0x000fc8000f800004 */
[----:B------:R-:W-:-:S04]  /*46b0*/  IMAD.WIDE.U32 R2, R3, UR4, RZ ;  /* 0x0000000403027c25 */ /* 0x000fc8000f8e00ff */
[----:B------:R-:W-:Y:S01]  /*46c0*/  IMAD.MOV.U32 R2, RZ, RZ, R5 ;  /* 0x000000ffff027224 */ /* 0x000fe200078e0005 */
[----:B------:R-:W-:Y:S01]  /*46d0*/  IADD3 RZ, P1, R3, R4, RZ ;  /* 0x0000000403ff7210 */ /* 0x000fe20007f3e0ff */
[----:B------:R-:W-:-:S04]  /*46e0*/  IMAD.X R3, RZ, RZ, RZ, P0 ;  /* 0x000000ffff037224 */ /* 0x000fc800000e06ff */
[----:B------:R-:W-:-:S08]  /*46f0*/  IMAD.WIDE.U32.X R2, R21, UR5, R2, P1 ;  /* 0x0000000515027c25 */ /* 0x000fd000088e0402 */
.L_x_71:
[--C-:B------:R-:W-:Y:S01]  /*4700*/  SHF.R.U64 R16, R2, UR7, R3.reuse ;  /* 0x0000000702107c19 */ /* 0x100fe20008001203 */
[----:B------:R-:W-:Y:S01]  /*4710*/  FMUL R20, R20, UR8 ;  /* 0x0000000814147c20 */ /* 0x000fe20008400000 */
[----:B------:R-:W-:Y:S01]  /*4720*/  SHF.R.U32.HI R2, RZ, UR7, R3 ;  /* 0x00000007ff027c19 */ /* 0x000fe20008011603 */
[----:B------:R-:W0:Y:S01]  /*4730*/  LDC R23, c[0x0][0x144] ;  /* 0x00005100ff177b82 */ /* 0x000e220000000800 */
[----:B------:R-:W-:Y:S01]  /*4740*/  IADD3 R21, P0, RZ, -R16, RZ ;  /* 0x80000010ff157210 */ /* 0x000fe20007f1e0ff */
[----:B------:R-:W-:Y:S01]  /*4750*/  ULDC UR6, c[0x0][0x154] ;  /* 0x0000550000067ab9 */ /* 0x000fe20000000800 */
[----:B-1----:R-:W-:Y:S01]  /*4760*/  I2FP.F32.U32 R3, R19 ;  /* 0x0000001300037245 */ /* 0x002fe20000201000 */
[----:B------:R-:W1:Y:S01]  /*4770*/  F2I.U32.TRUNC.NTZ R20, R20 ;  /* 0x0000001400147305 */ /* 0x000e62000020f000 */
[----:B------:R-:W-:Y:S01]  /*4780*/  ULDC.64 UR4, c[0x0][0x620] ;  /* 0x0001880000047ab9 */ /* 0x000fe20000000a00 */
[----:B------:R-:W-:Y:S02]  /*4790*/  IMAD.X R2, RZ, RZ, ~R2, P0 ;  /* 0x000000ffff027224 */ /* 0x000fe400000e0e02 */
[----:B------:R-:W-:Y:S01]  /*47a0*/  FMUL R4, R3, UR6 ;  /* 0x0000000603047c20 */ /* 0x000fe20008400000 */
[----:B------:R-:W2:Y:S01]  /*47b0*/  LDC R22, c[0x0][0x148] ;  /* 0x00005200ff167b82 */ /* 0x000ea20000000800 */
[----:B------:R-:W-:Y:S01]  /*47c0*/  IMAD R2, R2, UR4, RZ ;  /* 0x0000000402027c24 */ /* 0x000fe2000f8e02ff */
[----:B------:R-:W-:Y:S01]  /*47d0*/  ULDC.64 UR6, c[0x0][0x640] ;  /* 0x0001900000067ab9 */ /* 0x000fe20000000a00 */
[----:B------:R-:W-:Y:S01]  /*47e0*/  IMAD.MOV.U32 R3, RZ, RZ, R7 ;  /* 0x000000ffff037224 */ /* 0x000fe200078e0007 */
[----:B------:R-:W-:Y:S01]  /*47f0*/  ISETP.NE.U32.AND P0, PT, RZ, UR6, PT ;  /* 0x00000006ff007c0c */ /* 0x000fe2000bf05070 */
[----:B------:R-:W3:Y:S01]  /*4800*/  F2I.U32.TRUNC.NTZ R4, R4 ;  /* 0x0000000400047305 */ /* 0x000ee2000020f000 */
[----:B------:R-:W-:-:S02]  /*4810*/  IMAD R5, R21, UR5, R2 ;  /* 0x0000000515057c24 */ /* 0x000fc4000f8e0202 */
[----:B------:R-:W-:Y:S01]  /*4820*/  IMAD.MOV.U32 R2, RZ, RZ, R6 ;  /* 0x000000ffff027224 */ /* 0x000fe200078e0006 */
[----:B------:R-:W-:Y:S01]  /*4830*/  ISETP.NE.AND.EX P0, PT, RZ, UR7, PT, P0 ;  /* 0x00000007ff007c0c */ /* 0x000fe2000bf05300 */
[----:B-1----:R-:W-:Y:S02]  /*4840*/  IMAD.MOV R20, RZ, RZ, -R20 ;  /* 0x000000ffff147224 */ /* 0x002fe400078e0a14 */
[----:B------:R-:W-:Y:S01]  /*4850*/  IMAD.WIDE.U32 R2, R21, UR4, R2 ;  /* 0x0000000415027c25 */ /* 0x000fe2000f8e0002 */
[----:B------:R-:W-:-:S03]  /*4860*/  ULDC UR4, c[0x0][0x618] ;  /* 0x0001860000047ab9 */ /* 0x000fc60000000800 */
[----:B------:R-:W-:Y:S02]  /*4870*/  IMAD.IADD R3, R3, 0x1, R5 ;  /* 0x0000000103037824 */ /* 0x000fe400078e0205 */
[----:B0-----:R-:W-:-:S03]  /*4880*/  IMAD R18, R23, R20, R18 ;  /* 0x0000001417127224 */ /* 0x001fc600078e0212 */
[--C-:B------:R-:W-:Y:S01]  /*4890*/  SHF.R.U64 R20, R2, UR4, R3.reuse ;  /* 0x0000000402147c19 */ /* 0x100fe20008001203 */
[----:B---3--:R-:W-:Y:S01]  /*48a0*/  IMAD.MOV R2, RZ, RZ, -R4 ;  /* 0x000000ffff027224 */ /* 0x008fe200078e0a04 */
[----:B------:R-:W-:Y:S01]  /*48b0*/  SHF.R.U32.HI R3, RZ, UR4, R3 ;  /* 0x00000004ff037c19 */ /* 0x000fe20008011603 */
[----:B------:R-:W-:Y:S02]  /*48c0*/  ULDC UR4, c[0x0][0x608] ;  /* 0x0001820000047ab9 */ /* 0x000fe40000000800 */
[----:B--2---:R-:W-:Y:S01]  /*48d0*/  @P3 IMAD R18, R22, R2, R19 ;  /* 0x0000000216123224 */ /* 0x004fe200078e0213 */
[--C-:B------:R-:W-:Y:S02]  /*48e0*/  SHF.R.U64 R22, R20, UR4, R3.reuse ;  /* 0x0000000414167c19 */ /* 0x100fe40008001203 */
[----:B------:R-:W-:Y:S01]  /*48f0*/  SHF.R.U32.HI R3, RZ, UR4, R3 ;  /* 0x00000004ff037c19 */ /* 0x000fe20008011603 */
[----:B------:R-:W-:-:S03]  /*4900*/  ULDC UR4, c[0x0][0x658] ;  /* 0x0001960000047ab9 */ /* 0x000fc60000000800 */
[--C-:B------:R-:W-:Y:S02]  /*4910*/  SHF.R.U64 R19, R22, UR4, R3.reuse ;  /* 0x0000000416137c19 */ /* 0x100fe40008001203 */
[----:B------:R-:W-:-:S03]  /*4920*/  SHF.R.U32.HI R21, RZ, UR4, R3 ;  /* 0x00000004ff157c19 */ /* 0x000fc60008011603 */
[----:B------:R-:W-:Y:S02]  /*4930*/  IMAD.MOV.U32 R4, RZ, RZ, R19 ;  /* 0x000000ffff047224 */ /* 0x000fe400078e0013 */
[----:B------:R-:W-:Y:S01]  /*4940*/  IMAD.MOV.U32 R3, RZ, RZ, R21 ;  /* 0x000000ffff037224 */ /* 0x000fe200078e0015 */
[----:B------:R-:W-:Y:S06]  /*4950*/  @!P0 BRA `(.L_x_72) ;  /* 0x00000000002c8947 */ /* 0x000fec0003800000 */
        /* <DEDUP_REMOVED lines=9> */
[----:B------:R-:W-:-:S04]  /*49f0*/  IMAD.WIDE.U32.X R2, R21, UR7, R2, P1 ;  /* 0x0000000715027c25 */ /* 0x000fc800088e0402 */
[----:B------:R-:W-:-:S07]  /*4a00*/  IMAD.MOV.U32 R4, RZ, RZ, R2 ;  /* 0x000000ffff047224 */ /* 0x000fce00078e0002 */
.L_x_72:
[----:B------:R-:W-:Y:S01]  /*4a10*/  ULDC UR4, c[0x0][0x648] ;  /* 0x0001920000047ab9 */ /* 0x000fe20000000800 */
[----:B------:R-:W-:Y:S01]  /*4a20*/  LOP3.LUT R2, R22, UR17, RZ, 0xc0, !PT ;  /* 0x0000001116027c12 */ /* 0x000fe2000f8ec0ff */
[----:B------:R-:W-:Y:S01]  /*4a30*/  ULDC UR5, c[0x0][0x610] ;  /* 0x0001840000057ab9 */ /* 0x000fe20000000800 */
[----:B------:R-:W-:Y:S01]  /*4a40*/  SHF.R.U64 R3, R4, UR4, R3 ;  /* 0x0000000404037c19 */ /* 0x000fe20008001203 */
[----:B------:R-:W-:Y:S01]  /*4a50*/  ULDC UR4, c[0x0][0x638] ;  /* 0x00018e0000047ab9 */ /* 0x000fe20000000800 */
[----:B------:R-:W-:-:S03]  /*4a60*/  LOP3.LUT R20, R20, UR16, RZ, 0xc0, !PT ;  /* 0x0000001014147c12 */ /* 0x000fc6000f8ec0ff */
[----:B------:R-:W-:Y:S02]  /*4a70*/  IMAD.MOV R4, RZ, RZ, -R3 ;  /* 0x000000ffff047224 */ /* 0x000fe400078e0a03 */
[----:B------:R-:W-:Y:S02]  /*4a80*/  IMAD R3, R3, UR18, R2 ;  /* 0x0000001203037c24 */ /* 0x000fe4000f8e0202 */
[----:B------:R-:W-:Y:S01]  /*4a90*/  IMAD R19, R4, UR4, R19 ;  /* 0x0000000404137c24 */ /* 0x000fe2000f8e0213 */
[----:B------:R-:W-:Y:S01]  /*4aa0*/  ULDC UR4, c[0x0][0x600] ;  /* 0x0001800000047ab9 */ /* 0x000fe20000000800 */
[----:B------:R-:W-:Y:S02]  /*4ab0*/  IMAD R18, R3, UR5, R18 ;  /* 0x0000000503127c24 */ /* 0x000fe4000f8e0212 */
[----:B------:R-:W-:Y:S02]  /*4ac0*/  IMAD R19, R19, UR4, R20 ;  /* 0x0000000413137c24 */ /* 0x000fe4000f8e0214 */
[----:B------:R-:W-:-:S03]  /*4ad0*/  IMAD.MOV.U32 R2, RZ, RZ, 0x1 ;  /* 0x00000001ff027424 */ /* 0x000fc600078e00ff */
[----:B------:R-:W-:Y:S02]  /*4ae0*/  SEL R4, R19, R18, !P3 ;  /* 0x0000001213047207 */ /* 0x000fe40005800000 */
[----:B------:R-:W-:-:S07]  /*4af0*/  SEL R18, R18, R19, !P3 ;  /* 0x0000001312127207 */ /* 0x000fce0005800000 */
.L_x_70:
[----:B------:R-:W-:Y:S05]  /*4b00*/  BSYNC B1 ;  /* 0x0000000000017941 */ /* 0x000fea0003800000 */
.L_x_69:
[----:B------:R-:W-:-:S13]  /*4b10*/  LOP3.LUT P0, RZ, R2, 0xff, RZ, 0xc0, !PT ;  /* 0x000000ff02ff7812 */ /* 0x000fda000780c0ff */
[----:B------:R-:W-:Y:S05]  /*4b20*/  @P0 BRA `(.L_x_73) ;  /* 0xfffffff400400947 */ /* 0x000fea000383ffff */
[----:B------:R-:W-:Y:S05]  /*4b30*/  BSYNC B0 ;  /* 0x0000000000007941 */ /* 0x000fea0003800000 */
.L_x_62:
[----:B------:R-:W-:-:S03]  /*4b40*/  UMOV UR4, 0xffffffff ;  /* 0xffffffff00047882 */ /* 0x000fc60000000000 */
[----:B------:R-:W-:Y:S05]  /*4b50*/  BRA.DIV UR4, `(.L_x_74) ;  /* 0x0000000604d07947 */ /* 0x000fea000b800000 */
[----:B------:R-:W-:-:S13]  /*4b60*/  ELECT P0, URZ, PT ;  /* 0x00000000003f782f */ /* 0x000fda0003800000 */
.L_x_93:
[----:B------:R-:W-:Y:S04]  /*4b70*/  BSSY B0, `(.L_x_75) ;  /* 0x0000058000007945 */ /* 0x000fe80003800000 */
[----:B------:R-:W-:Y:S05]  /*4b80*/  @!P0 BRA `(.L_x_76) ;  /* 0x0000000400588947 */ /* 0x000fea0003800000 */
[----:B------:R-:W-:-:S04]  /*4b90*/  LOP3.LUT R8, R8, 0x2, RZ, 0xfc, !PT ;  /* 0x0000000208087812 */ /* 0x000fc800078efcff */
[----:B------:R-:W-:-:S13]  /*4ba0*/  ISETP.NE.AND P0, PT, R8, 0x3, PT ;  /* 0x000000030800780c */ /* 0x000fda0003f05270 */
[----:B------:R-:W-:Y:S05]  /*4bb0*/  @!P0 BRA `(.L_x_77) ;  /* 0x0000000000048947 */ /* 0x000fea0003800000 */
[----:B------:R-:W-:Y:S01]  /*4bc0*/  BPT.TRAP 0x1 ;  /* 0x000000040000795c */ /* 0x000fe20000300000 */
.L_x_77:
[----:B------:R-:W0:Y:S01]  /*4bd0*/  S2R R3, SR_CgaCtaId ;  /* 0x0000000000037919 */ /* 0x000e220000008800 */
[----:B------:R-:W-:Y:S02]  /*4be0*/  MOV R2, 0x400 ;  /* 0x0000040000027802 */ /* 0x000fe40000000f00 */
[----:B------:R-:W-:Y:S02]  /*4bf0*/  SHF.L.U32 R4, R0, 0x1f, RZ ;  /* 0x0000001f00047819 */ /* 0x000fe400000006ff */
[----:B0-----:R-:W-:-:S05]  /*4c00*/  LEA R2, R3, R2, 0x18 ;  /* 0x0000000203027211 */ /* 0x001fca00078ec0ff */
[----:B------:R-:W-:-:S04]  /*4c10*/  VIADD R2, R2, 0x48 ;  /* 0x0000004802027836 */ /* 0x000fc80000000000 */
[C---:B------:R-:W-:Y:S02]  /*4c20*/  IMAD R7, R17.reuse, 0x8, R2 ;  /* 0x0000000811077824 */ /* 0x040fe400078e0202 */
[----:B------:R-:W-:Y:S02]  /*4c30*/  VIADD R17, R17, 0x1 ;  /* 0x0000000111117836 */ /* 0x000fe40000000000 */
[----:B------:R-:W0:Y:S03]  /*4c40*/  SYNCS.PHASECHK.TRANS64.TRYWAIT P0, [R7+URZ], R4 ;  /* 0x00000004070075a7 */ /* 0x000e26000800017f */
[----:B------:R-:W-:-:S04]  /*4c50*/  ISETP.NE.AND P1, PT, R17, 0x9, PT ;  /* 0x000000091100780c */ /* 0x000fc80003f25270 */
[----:B------:R-:W-:Y:S02]  /*4c60*/  SEL R3, RZ, 0x1, P1 ;  /* 0x00000001ff037807 */ /* 0x000fe40000800000 */
[----:B------:R-:W-:Y:S02]  /*4c70*/  SEL R17, R17, RZ, P1 ;  /* 0x000000ff11117207 */ /* 0x000fe40000800000 */
[----:B------:R-:W-:-:S03]  /*4c80*/  LOP3.LUT R6, R0, R3, RZ, 0x3c, !PT ;  /* 0x0000000300067212 */ /* 0x000fc600078e3cff */
[----:B------:R-:W-:Y:S01]  /*4c90*/  IMAD R8, R17, 0x8, R2 ;  /* 0x0000000811087824 */ /* 0x000fe200078e0202 */
[----:B------:R-:W-:Y:S01]  /*4ca0*/  SHF.L.U32 R5, R6, 0x1f, RZ ;  /* 0x0000001f06057819 */ /* 0x000fe200000006ff */
[----:B0-----:R-:W-:Y:S06]  /*4cb0*/  @!P0 BRA `(.L_x_78) ;  /* 0x0000000400988947 */ /* 0x001fec0003800000 */
.L_x_94:
[----:B------:R-:W1:Y:S01]  /*4cc0*/  SYNCS.PHASECHK.TRANS64.TRYWAIT P0, [R8+URZ], R5 ;  /* 0x00000005080075a7 */ /* 0x000e62000800017f */
[----:B------:R-:W-:-:S05]  /*4cd0*/  VIADD R0, R17, 0x1 ;  /* 0x0000000111007836 */ /* 0x000fca0000000000 */
[----:B------:R-:W-:-:S04]  /*4ce0*/  ISETP.NE.AND P1, PT, R0, 0x9, PT ;  /* 0x000000090000780c */ /* 0x000fc80003f25270 */
[----:B------:R-:W-:Y:S02]  /*4cf0*/  SEL R3, RZ, 0x1, P1 ;  /* 0x00000001ff037807 */ /* 0x000fe40000800000 */
[----:B0-----:R-:W-:Y:S02]  /*4d00*/  SEL R7, R0, RZ, P1 ;  /* 0x000000ff00077207 */ /* 0x001fe40000800000 */
[----:B------:R-:W-:-:S03]  /*4d10*/  LOP3.LUT R6, R6, R3, RZ, 0x3c, !PT ;  /* 0x0000000306067212 */ /* 0x000fc600078e3cff */
[----:B------:R-:W-:Y:S01]  /*4d20*/  IMAD R9, R7, 0x8, R2 ;  /* 0x0000000807097824 */ /* 0x000fe200078e0202 */
[----:B------:R-:W-:Y:S01]  /*4d30*/  SHF.L.U32 R4, R6, 0x1f, RZ ;  /* 0x0000001f06047819 */ /* 0x000fe200000006ff */
[----:B-1----:R-:W-:Y:S06]  /*4d40*/  @!P0 BRA `(.L_x_79) ;  /* 0x0000000400888947 */ /* 0x002fec0003800000 */
.L_x_95:
[----:B------:R-:W1:Y:S01]  /*4d50*/  SYNCS.PHASECHK.TRANS64.TRYWAIT P0, [R9+URZ], R4 ;  /* 0x00000004090075a7 */ /* 0x000e62000800017f */
[----:B------:R-:W-:-:S05]  /*4d60*/  VIADD R0, R7, 0x1 ;  /* 0x0000000107007836 */ /* 0x000fca0000000000 */
[----:B------:R-:W-:-:S04]  /*4d70*/  ISETP.NE.AND P1, PT, R0, 0x9, PT ;  /* 0x000000090000780c */ /* 0x000fc80003f25270 */
[----:B------:R-:W-:Y:S02]  /*4d80*/  SEL R3, RZ, 0x1, P1 ;  /* 0x00000001ff037807 */ /* 0x000fe40000800000 */
[----:B------:R-:W-:Y:S02]  /*4d90*/  SEL R7, R0, RZ, P1 ;  /* 0x000000ff00077207 */ /* 0x000fe40000800000 */
[----:B------:R-:W-:-:S03]  /*4da0*/  LOP3.LUT R6, R6, R3, RZ, 0x3c, !PT ;  /* 0x0000000306067212 */ /* 0x000fc600078e3cff */
[----:B0-----:R-:W-:Y:S01]  /*4db0*/  IMAD R8, R7, 0x8, R2 ;  /* 0x0000000807087824 */ /* 0x001fe200078e0202 */
[----:B------:R-:W-:Y:S01]  /*4dc0*/  SHF.L.U32 R5, R6, 0x1f, RZ ;  /* 0x0000001f06057819 */ /* 0x000fe200000006ff */
[----:B-1----:R-:W-:Y:S06]  /*4dd0*/  @!P0 BRA `(.L_x_80) ;  /* 0x0000000400788947 */ /* 0x002fec0003800000 */
.L_x_96:
        /* <DEDUP_REMOVED lines=9> */
.L_x_97:
        /* <DEDUP_REMOVED lines=9> */
.L_x_98:
        /* <DEDUP_REMOVED lines=9> */
.L_x_99:
[----:B------:R-:W1:Y:S01]  /*4f90*/  SYNCS.PHASECHK.TRANS64.TRYWAIT P0, [R9+URZ], R4 ;  /* 0x00000004090075a7 */ /* 0x000e62000800017f */
[----:B------:R-:W-:-:S05]  /*4fa0*/  VIADD R0, R7, 0x1 ;  /* 0x0000000107007836 */ /* 0x000fca0000000000 */
[----:B------:R-:W-:-:S04]  /*4fb0*/  ISETP.NE.AND P1, PT, R0, 0x9, PT ;  /* 0x000000090000780c */ /* 0x000fc80003f25270 */
[----:B------:R-:W-:Y:S02]  /*4fc0*/  SEL R3, RZ, 0x1, P1 ;  /* 0x00000001ff037807 */ /* 0x000fe40000800000 */
[----:B------:R-:W-:Y:S02]  /*4fd0*/  SEL R7, R0, RZ, P1 ;  /* 0x000000ff00077207 */ /* 0x000fe40000800000 */
[----:B------:R-:W-:-:S03]  /*4fe0*/  LOP3.LUT R11, R6, R3, RZ, 0x3c, !PT ;  /* 0x00000003060b7212 */ /* 0x000fc600078e3cff */
[----:B------:R-:W-:Y:S01]  /*4ff0*/  IMAD R6, R7, 0x8, R2 ;  /* 0x0000000807067824 */ /* 0x000fe200078e0202 */
[----:B0-----:R-:W-:Y:S01]  /*5000*/  SHF.L.U32 R5, R11, 0x1f, RZ ;  /* 0x0000001f0b057819 */ /* 0x001fe200000006ff */
[----:B-1----:R-:W-:Y:S06]  /*5010*/  @!P0 BRA `(.L_x_84) ;  /* 0x0000000400388947 */ /* 0x002fec0003800000 */
.L_x_100:
[----:B------:R-:W1:Y:S01]  /*5020*/  SYNCS.PHASECHK.TRANS64.TRYWAIT P0, [R6+URZ], R5 ;  /* 0x00000005060075a7 */ /* 0x000e62000800017f */
[----:B------:R-:W-:-:S05]  /*5030*/  VIADD R0, R7, 0x1 ;  /* 0x0000000107007836 */ /* 0x000fca0000000000 */
[----:B------:R-:W-:-:S04]  /*5040*/  ISETP.NE.AND P1, PT, R0, 0x9, PT ;  /* 0x000000090000780c */ /* 0x000fc80003f25270 */
[----:B0-----:R-:W-:Y:S02]  /*5050*/  SEL R4, RZ, 0x1, P1 ;  /* 0x00000001ff047807 */ /* 0x001fe40000800000 */
[----:B------:R-:W-:Y:S02]  /*5060*/  SEL R3, R0, RZ, P1 ;  /* 0x000000ff00037207 */ /* 0x000fe40000800000 */
[----:B------:R-:W-:Y:S01]  /*5070*/  LOP3.LUT R0, R11, R4, RZ, 0x3c, !PT ;  /* 0x000000040b007212 */ /* 0x000fe200078e3cff */
[----:B-1----:R-:W-:Y:S06]  /*5080*/  @!P0 BRA `(.L_x_85) ;  /* 0x0000000400308947 */ /* 0x002fec0003800000 */
.L_x_101:
[----:B------:R-:W-:Y:S01]  /*5090*/  IMAD R3, R3, 0x8, R2 ;  /* 0x0000000803037824 */ /* 0x000fe200078e0202 */
[----:B------:R-:W-:-:S07]  /*50a0*/  SHF.L.U32 R0, R0, 0x1f, RZ ;  /* 0x0000001f00007819 */ /* 0x000fce00000006ff */
.L_x_86:
[----:B-1----:R1:W2:Y:S02]  /*50b0*/  SYNCS.PHASECHK.TRANS64.TRYWAIT P0, [R3+URZ], R0 ;  /* 0x00000000030075a7 */ /* 0x0022a4000800017f */
[----:B--2---:R-:W-:Y:S05]  /*50c0*/  @!P0 NANOSLEEP.SYNCS 0x989680 ;  /* 0x009896800000895d */ /* 0x004fea0003900000 */
[----:B------:R-:W2:Y:S02]  /*50d0*/  @!P0 SYNCS.PHASECHK.TRANS64 P0, [R3+URZ], R0 ;  /* 0x00000000030085a7 */ /* 0x000ea4000800007f */
[----:B--2---:R-:W-:Y:S05]  /*50e0*/  @!P0 BRA `(.L_x_86) ;  /* 0xfffffffc00f08947 */ /* 0x004fea000383ffff */
.L_x_76:
[----:B------:R-:W-:Y:S05]  /*50f0*/  BSYNC B0 ;  /* 0x0000000000007941 */ /* 0x000fea0003800000 */
.L_x_75:
[----:B------:R-:W-:Y:S05]  /*5100*/  EXIT ;  /* 0x000000000000794d */ /* 0x000fea0003800000 */
.L_x_22:
[----:B-1----:R-:W-:-:S04]  /*5110*/  IMAD.U32 R13, RZ, RZ, UR6 ;  /* 0x00000006ff0d7e24 */ /* 0x002fc8000f8e00ff */
[----:B------:R1:W2:Y:S03]  /*5120*/  SYNCS.PHASECHK.TRANS64.TRYWAIT P0, [R13+URZ], R12 ;  /* 0x0000000c0d0075a7 */ /* 0x0002a6000800017f */
[----:B--2---:R-:W-:Y:S05]  /*5130*/  @!P0 NANOSLEEP.SYNCS 0x989680 ;  /* 0x009896800000895d */ /* 0x004fea0003900000 */
[----:B------:R-:W2:Y:S02]  /*5140*/  @!P0 SYNCS.PHASECHK.TRANS64 P0, [R13+URZ], R12 ;  /* 0x0000000c0d0085a7 */ /* 0x000ea4000800007f */
[----:B--2---:R-:W-:Y:S05]  /*5150*/  @!P0 BRA `(.L_x_22) ;  /* 0xfffffffc00ec8947 */ /* 0x004fea000383ffff */
[----:B------:R-:W-:Y:S05]  /*5160*/  BRA `(.L_x_21) ;  /* 0xffffffc400907947 */ /* 0x000fea000383ffff */
.L_x_28:
[----:B-1----:R-:W-:-:S04]  /*5170*/  IMAD.U32 R31, RZ, RZ, UR15 ;  /* 0x0000000fff1f7e24 */ /* 0x002fc8000f8e00ff */
[----:B------:R1:W2:Y:S03]  /*5180*/  SYNCS.PHASECHK.TRANS64.TRYWAIT P0, [R31+URZ], R16 ;  /* 0x000000101f0075a7 */ /* 0x0002a6000800017f */
[----:B--2---:R-:W-:Y:S05]  /*5190*/  @!P0 NANOSLEEP.SYNCS 0x989680 ;  /* 0x009896800000895d */ /* 0x004fea0003900000 */
[----:B------:R-:W2:Y:S02]  /*51a0*/  @!P0 SYNCS.PHASECHK.TRANS64 P0, [R31+URZ], R16 ;  /* 0x000000101f0085a7 */ /* 0x000ea4000800007f */
[----:B--2---:R-:W-:Y:S05]  /*51b0*/  @!P0 BRA `(.L_x_28) ;  /* 0xfffffffc00ec8947 */ /* 0x004fea000383ffff */
[----:B------:R-:W-:Y:S05]  /*51c0*/  BRA `(.L_x_27) ;  /* 0xffffffc800e47947 */ /* 0x000fea000383ffff */
.L_x_63:
[----:B------:R-:W-:Y:S01]  /*51d0*/  BSSY B1, `(.L_x_87) ;  /* 0x0000006000017945 */ /* 0x000fe20003800000 */
[----:B------:R-:W-:-:S07]  /*51e0*/  IMAD.MOV.U32 R2, RZ, RZ, -0x1 ;  /* 0xffffffffff027424 */ /* 0x000fce00078e00ff */
[----:B------:R-:W-:Y:S05]  /*51f0*/  WARPSYNC.COLLECTIVE R2, `(.L_x_88) ;  /* 0x00000000020c7348 */ /* 0x000fea0003c00000 */
[----:B------:R-:W-:Y:S02]  /*5200*/  ELECT P0, UR62, PT ;  /* 0x00000000003e782f */ /* 0x000fe40003800000 */
[----:B------:R-:W-:Y:S01]  /*5210*/  MOV R2, UR62 ;  /* 0x0000003e00027c02 */ /* 0x000fe20008000f00 */
[----:B------:R-:W-:Y:S10]  /*5220*/  ENDCOLLECTIVE ;  /* 0x000000000000791b */ /* 0x000ff40003800000 */
.L_x_88:
[----:B------:R-:W-:Y:S05]  /*5230*/  BSYNC B1 ;  /* 0x0000000000017941 */ /* 0x000fea0003800000 */
.L_x_87:
[----:B------:R-:W-:Y:S05]  /*5240*/  BRA `(.L_x_89) ;  /* 0xffffffec00847947 */ /* 0x000fea000383ffff */
.L_x_66:
[----:B0-----:R0:W1:Y:S02]  /*5250*/  SYNCS.PHASECHK.TRANS64.TRYWAIT P0, [R21+URZ+0x48], R4 ;  /* 0x00004804150075a7 */ /* 0x001064000800017f */
[----:B-1----:R-:W-:Y:S05]  /*5260*/  @!P0 NANOSLEEP.SYNCS 0x989680 ;  /* 0x009896800000895d */ /* 0x002fea0003900000 */
[----:B------:R-:W1:Y:S02]  /*5270*/  @!P0 SYNCS.PHASECHK.TRANS64 P0, [R21+URZ+0x48], R4 ;  /* 0x00004804150085a7 */ /* 0x000e64000800007f */
[----:B-1----:R-:W-:Y:S05]  /*5280*/  @!P0 BRA `(.L_x_66) ;  /* 0xfffffffc00f08947 */ /* 0x002fea000383ffff */
[----:B------:R-:W-:Y:S05]  /*5290*/  BRA `(.L_x_90) ;  /* 0xffffffec00bc7947 */ /* 0x000fea000383ffff */
.L_x_74:
[----:B------:R-:W-:Y:S01]  /*52a0*/  BSSY B0, `(.L_x_91) ;  /* 0x0000006000007945 */ /* 0x000fe20003800000 */
[----:B------:R-:W-:-:S07]  /*52b0*/  IMAD.MOV.U32 R2, RZ, RZ, -0x1 ;  /* 0xffffffffff027424 */ /* 0x000fce00078e00ff */
[----:B------:R-:W-:Y:S05]  /*52c0*/  WARPSYNC.COLLECTIVE R2, `(.L_x_92) ;  /* 0x00000000020c7348 */ /* 0x000fea0003c00000 */
[----:B------:R-:W-:Y:S02]  /*52d0*/  ELECT P0, UR62, PT ;  /* 0x00000000003e782f */ /* 0x000fe40003800000 */
[----:B------:R-:W-:Y:S01]  /*52e0*/  MOV R2, UR62 ;  /* 0x0000003e00027c02 */ /* 0x000fe20008000f00 */
[----:B------:R-:W-:Y:S10]  /*52f0*/  ENDCOLLECTIVE ;  /* 0x000000000000791b */ /* 0x000ff40003800000 */
.L_x_92:
[----:B------:R-:W-:Y:S05]  /*5300*/  BSYNC B0 ;  /* 0x0000000000007941 */ /* 0x000fea0003800000 */
.L_x_91:
[----:B------:R-:W-:Y:S05]  /*5310*/  BRA `(.L_x_93) ;  /* 0xfffffff800147947 */ /* 0x000fea000383ffff */
.L_x_78:
[----:B0-----:R0:W1:Y:S02]  /*5320*/  SYNCS.PHASECHK.TRANS64.TRYWAIT P0, [R7+URZ], R4 ;  /* 0x00000004070075a7 */ /* 0x001064000800017f */
[----:B-1----:R-:W-:Y:S05]  /*5330*/  @!P0 NANOSLEEP.SYNCS 0x989680 ;  /* 0x009896800000895d */ /* 0x002fea0003900000 */
[----:B------:R-:W1:Y:S02]  /*5340*/  @!P0 SYNCS.PHASECHK.TRANS64 P0, [R7+URZ], R4 ;  /* 0x00000004070085a7 */ /* 0x000e64000800007f */
[----:B-1----:R-:W-:Y:S05]  /*5350*/  @!P0 BRA `(.L_x_78) ;  /* 0xfffffffc00f08947 */ /* 0x002fea000383ffff */
[----:B------:R-:W-:Y:S05]  /*5360*/  BRA `(.L_x_94) ;  /* 0xfffffff800547947 */ /* 0x000fea000383ffff */
.L_x_79:
[----:B0-----:R0:W1:Y:S02]  /*5370*/  SYNCS.PHASECHK.TRANS64.TRYWAIT P0, [R8+URZ], R5 ;  /* 0x00000005080075a7 */ /* 0x001064000800017f */
[----:B-1----:R-:W-:Y:S05]  /*5380*/  @!P0 NANOSLEEP.SYNCS 0x989680 ;  /* 0x009896800000895d */ /* 0x002fea0003900000 */
[----:B------:R-:W1:Y:S02]  /*5390*/  @!P0 SYNCS.PHASECHK.TRANS64 P0, [R8+URZ], R5 ;  /* 0x00000005080085a7 */ /* 0x000e64000800007f */
[----:B-1----:R-:W-:Y:S05]  /*53a0*/  @!P0 BRA `(.L_x_79) ;  /* 0xfffffffc00f08947 */ /* 0x002fea000383ffff */
[----:B------:R-:W-:Y:S05]  /*53b0*/  BRA `(.L_x_95) ;  /* 0xfffffff800647947 */ /* 0x000fea000383ffff */
.L_x_80:
[----:B0-----:R0:W1:Y:S02]  /*53c0*/  SYNCS.PHASECHK.TRANS64.TRYWAIT P0, [R9+URZ], R4 ;  /* 0x00000004090075a7 */ /* 0x001064000800017f */
[----:B-1----:R-:W-:Y:S05]  /*53d0*/  @!P0 NANOSLEEP.SYNCS 0x989680 ;  /* 0x009896800000895d */ /* 0x002fea0003900000 */
[----:B------:R-:W1:Y:S02]  /*53e0*/  @!P0 SYNCS.PHASECHK.TRANS64 P0, [R9+URZ], R4 ;  /* 0x00000004090085a7 */ /* 0x000e64000800007f */
[----:B-1----:R-:W-:Y:S05]  /*53f0*/  @!P0 BRA `(.L_x_80) ;  /* 0xfffffffc00f08947 */ /* 0x002fea000383ffff */
[----:B------:R-:W-:Y:S05]  /*5400*/  BRA `(.L_x_96) ;  /* 0xfffffff800747947 */ /* 0x000fea000383ffff */
.L_x_81:
[----:B0-----:R0:W1:Y:S02]  /*5410*/  SYNCS.PHASECHK.TRANS64.TRYWAIT P0, [R8+URZ], R5 ;  /* 0x00000005080075a7 */ /* 0x001064000800017f */
[----:B-1----:R-:W-:Y:S05]  /*5420*/  @!P0 NANOSLEEP.SYNCS 0x989680 ;  /* 0x009896800000895d */ /* 0x002fea0003900000 */
[----:B------:R-:W1:Y:S02]  /*5430*/  @!P0 SYNCS.PHASECHK.TRANS64 P0, [R8+URZ], R5 ;  /* 0x00000005080085a7 */ /* 0x000e64000800007f */
[----:B-1----:R-:W-:Y:S05]  /*5440*/  @!P0 BRA `(.L_x_81) ;  /* 0xfffffffc00f08947 */ /* 0x002fea000383ffff */
[----:B------:R-:W-:Y:S05]  /*5450*/  BRA `(.L_x_97) ;  /* 0xfffffff800847947 */ /* 0x000fea000383ffff */
.L_x_82:
[----:B0-----:R0:W1:Y:S02]  /*5460*/  SYNCS.PHASECHK.TRANS64.TRYWAIT P0, [R9+URZ], R4 ;  /* 0x00000004090075a7 */ /* 0x001064000800017f */
[----:B-1----:R-:W-:Y:S05]  /*5470*/  @!P0 NANOSLEEP.SYNCS 0x989680 ;  /* 0x009896800000895d */ /* 0x002fea0003900000 */
[----:B------:R-:W1:Y:S02]  /*5480*/  @!P0 SYNCS.PHASECHK.TRANS64 P0, [R9+URZ], R4 ;  /* 0x00000004090085a7 */ /* 0x000e64000800007f */
[----:B-1----:R-:W-:Y:S05]  /*5490*/  @!P0 BRA `(.L_x_82) ;  /* 0xfffffffc00f08947 */ /* 0x002fea000383ffff */
[----:B------:R-:W-:Y:S05]  /*54a0*/  BRA `(.L_x_98) ;  /* 0xfffffff800947947 */ /* 0x000fea000383ffff */
.L_x_83:
[----:B0-----:R0:W1:Y:S02]  /*54b0*/  SYNCS.PHASECHK.TRANS64.TRYWAIT P0, [R8+URZ], R5 ;  /* 0x00000005080075a7 */ /* 0x001064000800017f */
[----:B-1----:R-:W-:Y:S05]  /*54c0*/  @!P0 NANOSLEEP.SYNCS 0x989680 ;  /* 0x009896800000895d */ /* 0x002fea0003900000 */
[----:B------:R-:W1:Y:S02]  /*54d0*/  @!P0 SYNCS.PHASECHK.TRANS64 P0, [R8+URZ], R5 ;  /* 0x00000005080085a7 */ /* 0x000e64000800007f */
[----:B-1----:R-:W-:Y:S05]  /*54e0*/  @!P0 BRA `(.L_x_83) ;  /* 0xfffffffc00f08947 */ /* 0x002fea000383ffff */
[----:B------:R-:W-:Y:S05]  /*54f0*/  BRA `(.L_x_99) ;  /* 0xfffffff800a47947 */ /* 0x000fea000383ffff */
.L_x_84:
[----:B0-----:R0:W1:Y:S02]  /*5500*/  SYNCS.PHASECHK.TRANS64.TRYWAIT P0, [R9+URZ], R4 ;  /* 0x00000004090075a7 */ /* 0x001064000800017f */
[----:B-1----:R-:W-:Y:S05]  /*5510*/  @!P0 NANOSLEEP.SYNCS 0x989680 ;  /* 0x009896800000895d */ /* 0x002fea0003900000 */
[----:B------:R-:W1:Y:S02]  /*5520*/  @!P0 SYNCS.PHASECHK.TRANS64 P0, [R9+URZ], R4 ;  /* 0x00000004090085a7 */ /* 0x000e64000800007f */
[----:B-1----:R-:W-:Y:S05]  /*5530*/  @!P0 BRA `(.L_x_84) ;  /* 0xfffffffc00f08947 */ /* 0x002fea000383ffff */
[----:B------:R-:W-:Y:S05]  /*5540*/  BRA `(.L_x_100) ;  /* 0xfffffff800b47947 */ /* 0x000fea000383ffff */
.L_x_85:
[----:B0-----:R0:W1:Y:S02]  /*5550*/  SYNCS.PHASECHK.TRANS64.TRYWAIT P0, [R6+URZ], R5 ;  /* 0x00000005060075a7 */ /* 0x001064000800017f */
[----:B-1----:R-:W-:Y:S05]  /*5560*/  @!P0 NANOSLEEP.SYNCS 0x989680 ;  /* 0x009896800000895d */ /* 0x002fea0003900000 */
[----:B------:R-:W1:Y:S02]  /*5570*/  @!P0 SYNCS.PHASECHK.TRANS64 P0, [R6+URZ], R5 ;  /* 0x00000005060085a7 */ /* 0x000e64000800007f */
[----:B-1----:R-:W-:Y:S05]  /*5580*/  @!P0 BRA `(.L_x_85) ;  /* 0xfffffffc00f08947 */ /* 0x002fea000383ffff */
[----:B------:R-:W-:Y:S05]  /*5590*/  BRA `(.L_x_101) ;  /* 0xfffffff800bc7947 */ /* 0x000fea000383ffff */
.L_x_102:
[----:B------:R-:W-:-:S00]  /*55a0*/  BRA `(.L_x_102) ;  /* 0xfffffffc00fc7947 */ /* 0x000fc0000383ffff */
[----:B------:R-:W-:-:S00]  /*55b0*/  NOP ;  /* 0x0000000000007918 */ /* 0x000fc00000000000 */
        /* <DEDUP_REMOVED lines=12> */
.L_x_103:


//--------------------- .nv.shared._ZN7cutlass13device_kernelINS_4gemm6kernel13GemmUniversalIN4cute5tupleIJiiiiEEENS1_10collective13CollectiveMmaINS1_37MainloopSm90TmaGmmaWarpSpecializedFP8ILi9ENS5_IJNS4_1CILi2EEENSA_ILi1EEESC_EEENS1_35KernelTmaWarpSpecializedCooperativeEEENS5_IJNSA_ILi192EEENSA_ILi8EEENSA_ILi128EEEEEENS_12float_e4m3_tENS5_IJlSC_lEEESK_SL_NS4_8TiledMMAINS4_8MMA_AtomIJNS4_4SM904GMMA29MMA_64x8x32_F32E4M3E4M3_SS_TNILNSP_7ScaleInE1ELSR_1EEEEEENS4_6LayoutISD_NS5_IJSC_NSA_ILi0EEESV_EEEEENS5_IJNS4_10UnderscoreESY_SY_EEEEENS4_13SM90_TMA_LOADENS4_14ComposedLayoutINS4_7SwizzleILi3ELi4ELi3EEENS4_18smem_ptr_flag_bitsILi8EEENSU_INS5_IJSH_SI_EEENS5_IJSI_SC_EEEEEEEvNS4_8identityENS4_23SM90_TMA_LOAD_MULTICASTES1A_vS1B_EENS_8epilogue10collective6detail29Sm90TmaWarpSpecializedAdapterINS1F_15DefaultEpilogueISK_SL_SL_NS1E_6thread17LinearCombinationISK_Li1EffLNS1J_9ScaleType4KindE0ELNS_15FloatRoundStyleE2ESK_EENS1_15EpilogueDefaultEEEEEvvEEEEvNT_6ParamsE --------------------------
	.section	.nv.shared._ZN7cutlass13device_kernelINS_4gemm6kernel13GemmUniversalIN4cute5tupleIJiiiiEEENS1_10collective13CollectiveMmaINS1_37MainloopSm90TmaGmmaWarpSpecializedFP8ILi9ENS5_IJNS4_1CILi2EEENSA_ILi1EEESC_EEENS1_35KernelTmaWarpSpecializedCooperativeEEENS5_IJNSA_ILi192EEENSA_ILi8EEENSA_ILi128EEEEEENS_12float_e4m3_tENS5_IJlSC_lEEESK_SL_NS4_8TiledMMAINS4_8MMA_AtomIJNS4_4SM904GMMA29MMA_64x8x32_F32E4M3E4M3_SS_TNILNSP_7ScaleInE1ELSR_1EEEEEENS4_6LayoutISD_NS5_IJSC_NSA_ILi0EEESV_EEEEENS5_IJNS4_10UnderscoreESY_SY_EEEEENS4_13SM90_TMA_LOADENS4_14ComposedLayoutINS4_7SwizzleILi3ELi4ELi3EEENS4_18smem_ptr_flag_bitsILi8EEENSU_INS5_IJSH_SI_EEENS5_IJSI_SC_EEEEEEEvNS4_8identityENS4_23SM90_TMA_LOAD_MULTICASTES1A_vS1B_EENS_8epilogue10collective6detail29Sm90TmaWarpSpecializedAdapterINS1F_15DefaultEpilogueISK_SL_SL_NS1E_6thread17LinearCombinationISK_Li1EffLNS1J_9ScaleType4KindE0ELNS_15FloatRoundStyleE2ESK_EENS1_15EpilogueDefaultEEEEEvvEEEEvNT_6ParamsE,"aw",@nobits
	.sectionflags	@""
	.align	16
	.zero		1024


//--------------------- .nv.shared.reserved.0     --------------------------
	.section	.nv.shared.reserved.0,"aw",@nobits
	.weak		__nv_reservedSMEM_offset_0_alias
	.size		__nv_reservedSMEM_offset_0_alias, 0, 0
	.other		__nv_reservedSMEM_offset_0_alias,@"STO_CUDA_RESERVED_SHARED STV_DEFAULT"
__nv_reservedSMEM_offset_0_alias:
	.zero		0


//--------------------- .nv.global                --------------------------
	.section	.nv.global,"aw",@nobits
.nv.global:
	.type		_ZN39_INTERNAL_94dc572f_4_k_cu_070ee86e_88024cute1_E,@object
	.size		_ZN39_INTERNAL_94dc572f_4_k_cu_070ee86e_88024cute1_E,(_ZN39_INTERNAL_94dc572f_4_k_cu_070ee86e_88024cuda3std3__45__cpo6cbeginE - _ZN39_INTERNAL_94dc572f_4_k_cu_070ee86e_88024cute1_E)
_ZN39_INTERNAL_94dc572f_4_k_cu_070ee86e_88024cute1_E:
	.zero		1
	.type		_ZN39_INTERNAL_94dc572f_4_k_cu_070ee86e_88024cuda3std3__45__cpo6cbeginE,@object
	.size		_ZN39_INTERNAL_94dc572f_4_k_cu_070ee86e_88024cuda3std3__45__cpo6cbeginE,(_ZN39_INTERNAL_94dc572f_4_k_cu_070ee86e_88024cuda3std3__48in_placeE - _ZN39_INTERNAL_94dc572f_4_k_cu_070ee86e_88024cuda3std3__45__cpo6cbeginE)
_ZN39_INTERNAL_94dc572f_4_k_cu_070ee86e_88024cuda3std3__45__cpo6cbeginE:
	.zero		1
	.type		_ZN39_INTERNAL_94dc572f_4_k_cu_070ee86e_88024cuda3std3__48in_placeE,@object
	.size		_ZN39_INTERNAL_94dc572f_4_k_cu_070ee86e_88024cuda3std3__48in_placeE,(_ZN39_INTERNAL_94dc572f_4_k_cu_070ee86e_88024cuda3std6ranges3__45__cpo9iter_moveE - _ZN39_INTERNAL_94dc572f_4_k_cu_070ee86e_88024cuda3std3__48in_placeE)
_ZN39_INTERNAL_94dc572f_4_k_cu_070ee86e_88024cuda3std3__48in_placeE:
	.zero		1
	.type		_ZN39_INTERNAL_94dc572f_4_k_cu_070ee86e_88024cuda3std6ranges3__45__cpo9iter_moveE,@object
	.size		_ZN39_INTERNAL_94dc572f_4_k_cu_070ee86e_88024cuda3std6ranges3__45__cpo9iter_moveE,(_ZN39_INTERNAL_94dc572f_4_k_cu_070ee86e_88024cuda3std3__45__cpo5beginE - _ZN39_INTERNAL_94dc572f_4_k_cu_070ee86e_88024cuda3std6ranges3__45__cpo9iter_moveE)
_ZN39_INTERNAL_94dc572f_4_k_cu_070ee86e_88024cuda3std6ranges3__45__cpo9iter_moveE:
	.zero		1
	.type		_ZN39_INTERNAL_94dc572f_4_k_cu_070ee86e_88024cuda3std3__45__cpo5beginE,@object
	.size		_ZN39_INTERNAL_94dc572f_4_k_cu_070ee86e_88024cuda3std3__45__cpo5beginE,(_ZN39_INTERNAL_94dc572f_4_k_cu_070ee86e_88024cuda3std3__441_GLOBAL__N__94dc572f_4_k_cu_070ee86e_88026ignoreE - _ZN39_INTERNAL_94dc572f_4_k_cu_070ee86e_88024cuda3std3__45__cpo5beginE)
_ZN39_INTERNAL_94dc572f_4_k_cu_070ee86e_88024cuda3std3__45__cpo5beginE:
	.zero		1
	.type		_ZN39_INTERNAL_94dc572f_4_k_cu_070ee86e_88024cuda3std3__441_GLOBAL__N__94dc572f_4_k_cu_070ee86e_88026ignoreE,@object
	.size		_ZN39_INTERNAL_94dc572f_4_k_cu_070ee86e_88024cuda3std3__441_GLOBAL__N__94dc572f_4_k_cu_070ee86e_88026ignoreE,(_ZN39_INTERNAL_94dc572f_4_k_cu_070ee86e_88024cute7productE - _ZN39_INTERNAL_94dc572f_4_k_cu_070ee86e_88024cuda3std3__441_GLOBAL__N__94dc572f_4_k_cu_070ee86e_88026ignoreE)
_ZN39_INTERNAL_94dc572f_4_k_cu_070ee86e_88024cuda3std3__441_GLOBAL__N__94dc572f_4_k_cu_070ee86e_88026ignoreE:
	.zero		1
	.type		_ZN39_INTERNAL_94dc572f_4_k_cu_070ee86e_88024cute7productE,@object
	.size		_ZN39_INTERNAL_94dc572f_4_k_cu_070ee86e_88024cute7productE,(_ZN39_INTERNAL_94dc572f_4_k_cu_070ee86e_88024cuda3std3__45__cpo3endE - _ZN39_INTERNAL_94dc572f_4_k_cu_070ee86e_88024cute7productE)
_ZN39_INTERNAL_94dc572f_4_k_cu_070ee86e_88024cute7productE:
	.zero		1
	.type		_ZN39_INTERNAL_94dc572f_4_k_cu_070ee86e_88024cuda3std3__45__cpo3endE,@object
	.size		_ZN39_INTERNAL_94dc572f_4_k_cu_070ee86e_88024cuda3std3__45__cpo3endE,(_ZN39_INTERNAL_94dc572f_4_k_cu_070ee86e_88024cuda3std3__419piecewise_constructE - _ZN39_INTERNAL_94dc572f_4_k_cu_070ee86e_88024cuda3std3__45__cpo3endE)
_ZN39_INTERNAL_94dc572f_4_k_cu_070ee86e_88024cuda3std3__45__cpo3endE:
	.zero		1
	.type		_ZN39_INTERNAL_94dc572f_4_k_cu_070ee86e_88024cuda3std3__419piecewise_constructE,@object
	.size		_ZN39_INTERNAL_94dc572f_4_k_cu_070ee86e_88024cuda3std3__419piecewise_constructE,(_ZN39_INTERNAL_94dc572f_4_k_cu_070ee86e_88024cuda3std3__45__cpo4cendE - _ZN39_INTERNAL_94dc572f_4_k_cu_070ee86e_88024cuda3std3__419piecewise_constructE)
_ZN39_INTERNAL_94dc572f_4_k_cu_070ee86e_88024cuda3std3__419piecewise_constructE:
	.zero		1
	.type		_ZN39_INTERNAL_94dc572f_4_k_cu_070ee86e_88024cuda3std3__45__cpo4cendE,@object
	.size		_ZN39_INTERNAL_94dc572f_4_k_cu_070ee86e_88024cuda3std3__45__cpo4cendE,(_ZN39_INTERNAL_94dc572f_4_k_cu_070ee86e_88024cuda3std6ranges3__45__cpo4swapE - _ZN39_INTERNAL_94dc572f_4_k_cu_070ee86e_88024cuda3std3__45__cpo4cendE)
_ZN39_INTERNAL_94dc572f_4_k_cu_070ee86e_88024cuda3std3__45__cpo4cendE:
	.zero		1
	.type		_ZN39_INTERNAL_94dc572f_4_k_cu_070ee86e_88024cuda3std6ranges3__45__cpo4swapE,@object
	.size		_ZN39_INTERNAL_94dc572f_4_k_cu_070ee86e_88024cuda3std6ranges3__45__cpo4swapE,(.L_7 - _ZN39_INTERNAL_94dc572f_4_k_cu_070ee86e_88024cuda3std6ranges3__45__cpo4swapE)
_ZN39_INTERNAL_94dc572f_4_k_cu_070ee86e_88024cuda3std6ranges3__45__cpo4swapE:
	.zero		1
.L_7:


//--------------------- .nv.constant0._ZN7cutlass13device_kernelINS_4gemm6kernel13GemmUniversalIN4cute5tupleIJiiiiEEENS1_10collective13CollectiveMmaINS1_37MainloopSm90TmaGmmaWarpSpecializedFP8ILi9ENS5_IJNS4_1CILi2EEENSA_ILi1EEESC_EEENS1_35KernelTmaWarpSpecializedCooperativeEEENS5_IJNSA_ILi192EEENSA_ILi8EEENSA_ILi128EEEEEENS_12float_e4m3_tENS5_IJlSC_lEEESK_SL_NS4_8TiledMMAINS4_8MMA_AtomIJNS4_4SM904GMMA29MMA_64x8x32_F32E4M3E4M3_SS_TNILNSP_7ScaleInE1ELSR_1EEEEEENS4_6LayoutISD_NS5_IJSC_NSA_ILi0EEESV_EEEEENS5_IJNS4_10UnderscoreESY_SY_EEEEENS4_13SM90_TMA_LOADENS4_14ComposedLayoutINS4_7SwizzleILi3ELi4ELi3EEENS4_18smem_ptr_flag_bitsILi8EEENSU_INS5_IJSH_SI_EEENS5_IJSI_SC_EEEEEEEvNS4_8identityENS4_23SM90_TMA_LOAD_MULTICASTES1A_vS1B_EENS_8epilogue10collective6detail29Sm90TmaWarpSpecializedAdapterINS1F_15DefaultEpilogueISK_SL_SL_NS1E_6thread17LinearCombinationISK_Li1EffLNS1J_9ScaleType4KindE0ELNS_15FloatRoundStyleE2ESK_EENS1_15EpilogueDefaultEEEEEvvEEEEvNT_6ParamsE --------------------------
	.section	.nv.constant0._ZN7cutlass13device_kernelINS_4gemm6kernel13GemmUniversalIN4cute5tupleIJiiiiEEENS1_10collective13CollectiveMmaINS1_37MainloopSm90TmaGmmaWarpSpecializedFP8ILi9ENS5_IJNS4_1CILi2EEENSA_ILi1EEESC_EEENS1_35KernelTmaWarpSpecializedCooperativeEEENS5_IJNSA_ILi192EEENSA_ILi8EEENSA_ILi128EEEEEENS_12float_e4m3_tENS5_IJlSC_lEEESK_SL_NS4_8TiledMMAINS4_8MMA_AtomIJNS4_4SM904GMMA29MMA_64x8x32_F32E4M3E4M3_SS_TNILNSP_7ScaleInE1ELSR_1EEEEEENS4_6LayoutISD_NS5_IJSC_NSA_ILi0EEESV_EEEEENS5_IJNS4_10UnderscoreESY_SY_EEEEENS4_13SM90_TMA_LOADENS4_14ComposedLayoutINS4_7SwizzleILi3ELi4ELi3EEENS4_18smem_ptr_flag_bitsILi8EEENSU_INS5_IJSH_SI_EEENS5_IJSI_SC_EEEEEEEvNS4_8identityENS4_23SM90_TMA_LOAD_MULTICASTES1A_vS1B_EENS_8epilogue10collective6detail29Sm90TmaWarpSpecializedAdapterINS1F_15DefaultEpilogueISK_SL_SL_NS1E_6thread17LinearCombinationISK_Li1EffLNS1J_9ScaleType4KindE0ELNS_15FloatRoundStyleE2ESK_EENS1_15EpilogueDefaultEEEEEvvEEEEvNT_6ParamsE,"a",@progbits
	.sectionflags	@""
	.align	4
.nv.constant0._ZN7cutlass13device_kernelINS_4gemm6kernel13GemmUniversalIN4cute5tupleIJiiiiEEENS1_10collective13CollectiveMmaINS1_37MainloopSm90TmaGmmaWarpSpecializedFP8ILi9ENS5_IJNS4_1CILi2EEENSA_ILi1EEESC_EEENS1_35KernelTmaWarpSpecializedCooperativeEEENS5_IJNSA_ILi192EEENSA_ILi8EEENSA_ILi128EEEEEENS_12float_e4m3_tENS5_IJlSC_lEEESK_SL_NS4_8TiledMMAINS4_8MMA_AtomIJNS4_4SM904GMMA29MMA_64x8x32_F32E4M3E4M3_SS_TNILNSP_7ScaleInE1ELSR_1EEEEEENS4_6LayoutISD_NS5_IJSC_NSA_ILi0EEESV_EEEEENS5_IJNS4_10UnderscoreESY_SY_EEEEENS4_13SM90_TMA_LOADENS4_14ComposedLayoutINS4_7SwizzleILi3ELi4ELi3EEENS4_18smem_ptr_flag_bitsILi8EEENSU_INS5_IJSH_SI_EEENS5_IJSI_SC_EEEEEEEvNS4_8identityENS4_23SM90_TMA_LOAD_MULTICASTES1A_vS1B_EENS_8epilogue10collective6detail29Sm90TmaWarpSpecializedAdapterINS1F_15DefaultEpilogueISK_SL_SL_NS1E_6thread17LinearCombinationISK_Li1EffLNS1J_9ScaleType4KindE0ELNS_15FloatRoundStyleE2ESK_EENS1_15EpilogueDefaultEEEEEvvEEEEvNT_6ParamsE:
	.zero		1664


//--------------------- SYMBOLS --------------------------

	.type		.nv.reservedSmem.offset0,@object
	.size		.nv.reservedSmem.offset0,0x4
